//
// Generated by NVIDIA NVVM Compiler
//
// Compiler Build ID: CL-36424714
// Cuda compilation tools, release 13.0, V13.0.88
// Based on NVVM 20.0.0
//

.version 9.0
.target sm_100
.address_size 64

	// .globl	_Z15ac_velocity_adjPfS_S_S_S_S_S_S_S_S_S_S_S_S_S_S_S_S_S_S_S_S_S_iifffii

.visible .entry _Z15ac_velocity_adjPfS_S_S_S_S_S_S_S_S_S_S_S_S_S_S_S_S_S_S_S_S_S_iifffii(
	.param .u64 .ptr .align 1 _Z15ac_velocity_adjPfS_S_S_S_S_S_S_S_S_S_S_S_S_S_S_S_S_S_S_S_S_S_iifffii_param_0,
	.param .u64 .ptr .align 1 _Z15ac_velocity_adjPfS_S_S_S_S_S_S_S_S_S_S_S_S_S_S_S_S_S_S_S_S_S_iifffii_param_1,
	.param .u64 .ptr .align 1 _Z15ac_velocity_adjPfS_S_S_S_S_S_S_S_S_S_S_S_S_S_S_S_S_S_S_S_S_S_iifffii_param_2,
	.param .u64 .ptr .align 1 _Z15ac_velocity_adjPfS_S_S_S_S_S_S_S_S_S_S_S_S_S_S_S_S_S_S_S_S_S_iifffii_param_3,
	.param .u64 .ptr .align 1 _Z15ac_velocity_adjPfS_S_S_S_S_S_S_S_S_S_S_S_S_S_S_S_S_S_S_S_S_S_iifffii_param_4,
	.param .u64 .ptr .align 1 _Z15ac_velocity_adjPfS_S_S_S_S_S_S_S_S_S_S_S_S_S_S_S_S_S_S_S_S_S_iifffii_param_5,
	.param .u64 .ptr .align 1 _Z15ac_velocity_adjPfS_S_S_S_S_S_S_S_S_S_S_S_S_S_S_S_S_S_S_S_S_S_iifffii_param_6,
	.param .u64 .ptr .align 1 _Z15ac_velocity_adjPfS_S_S_S_S_S_S_S_S_S_S_S_S_S_S_S_S_S_S_S_S_S_iifffii_param_7,
	.param .u64 .ptr .align 1 _Z15ac_velocity_adjPfS_S_S_S_S_S_S_S_S_S_S_S_S_S_S_S_S_S_S_S_S_S_iifffii_param_8,
	.param .u64 .ptr .align 1 _Z15ac_velocity_adjPfS_S_S_S_S_S_S_S_S_S_S_S_S_S_S_S_S_S_S_S_S_S_iifffii_param_9,
	.param .u64 .ptr .align 1 _Z15ac_velocity_adjPfS_S_S_S_S_S_S_S_S_S_S_S_S_S_S_S_S_S_S_S_S_S_iifffii_param_10,
	.param .u64 .ptr .align 1 _Z15ac_velocity_adjPfS_S_S_S_S_S_S_S_S_S_S_S_S_S_S_S_S_S_S_S_S_S_iifffii_param_11,
	.param .u64 .ptr .align 1 _Z15ac_velocity_adjPfS_S_S_S_S_S_S_S_S_S_S_S_S_S_S_S_S_S_S_S_S_S_iifffii_param_12,
	.param .u64 .ptr .align 1 _Z15ac_velocity_adjPfS_S_S_S_S_S_S_S_S_S_S_S_S_S_S_S_S_S_S_S_S_S_iifffii_param_13,
	.param .u64 .ptr .align 1 _Z15ac_velocity_adjPfS_S_S_S_S_S_S_S_S_S_S_S_S_S_S_S_S_S_S_S_S_S_iifffii_param_14,
	.param .u64 .ptr .align 1 _Z15ac_velocity_adjPfS_S_S_S_S_S_S_S_S_S_S_S_S_S_S_S_S_S_S_S_S_S_iifffii_param_15,
	.param .u64 .ptr .align 1 _Z15ac_velocity_adjPfS_S_S_S_S_S_S_S_S_S_S_S_S_S_S_S_S_S_S_S_S_S_iifffii_param_16,
	.param .u64 .ptr .align 1 _Z15ac_velocity_adjPfS_S_S_S_S_S_S_S_S_S_S_S_S_S_S_S_S_S_S_S_S_S_iifffii_param_17,
	.param .u64 .ptr .align 1 _Z15ac_velocity_adjPfS_S_S_S_S_S_S_S_S_S_S_S_S_S_S_S_S_S_S_S_S_S_iifffii_param_18,
	.param .u64 .ptr .align 1 _Z15ac_velocity_adjPfS_S_S_S_S_S_S_S_S_S_S_S_S_S_S_S_S_S_S_S_S_S_iifffii_param_19,
	.param .u64 .ptr .align 1 _Z15ac_velocity_adjPfS_S_S_S_S_S_S_S_S_S_S_S_S_S_S_S_S_S_S_S_S_S_iifffii_param_20,
	.param .u64 .ptr .align 1 _Z15ac_velocity_adjPfS_S_S_S_S_S_S_S_S_S_S_S_S_S_S_S_S_S_S_S_S_S_iifffii_param_21,
	.param .u64 .ptr .align 1 _Z15ac_velocity_adjPfS_S_S_S_S_S_S_S_S_S_S_S_S_S_S_S_S_S_S_S_S_S_iifffii_param_22,
	.param .u32 _Z15ac_velocity_adjPfS_S_S_S_S_S_S_S_S_S_S_S_S_S_S_S_S_S_S_S_S_S_iifffii_param_23,
	.param .u32 _Z15ac_velocity_adjPfS_S_S_S_S_S_S_S_S_S_S_S_S_S_S_S_S_S_S_S_S_S_iifffii_param_24,
	.param .f32 _Z15ac_velocity_adjPfS_S_S_S_S_S_S_S_S_S_S_S_S_S_S_S_S_S_S_S_S_S_iifffii_param_25,
	.param .f32 _Z15ac_velocity_adjPfS_S_S_S_S_S_S_S_S_S_S_S_S_S_S_S_S_S_S_S_S_S_iifffii_param_26,
	.param .f32 _Z15ac_velocity_adjPfS_S_S_S_S_S_S_S_S_S_S_S_S_S_S_S_S_S_S_S_S_S_iifffii_param_27,
	.param .u32 _Z15ac_velocity_adjPfS_S_S_S_S_S_S_S_S_S_S_S_S_S_S_S_S_S_S_S_S_S_iifffii_param_28,
	.param .u32 _Z15ac_velocity_adjPfS_S_S_S_S_S_S_S_S_S_S_S_S_S_S_S_S_S_S_S_S_S_iifffii_param_29
)
{
	.reg .pred 	%p<14>;
	.reg .b32 	%r<30>;
	.reg .b32 	%f<76>;
	.reg .b64 	%rd<71>;

	ld.param.u64 	%rd4, [_Z15ac_velocity_adjPfS_S_S_S_S_S_S_S_S_S_S_S_S_S_S_S_S_S_S_S_S_S_iifffii_param_1];
	ld.param.u64 	%rd6, [_Z15ac_velocity_adjPfS_S_S_S_S_S_S_S_S_S_S_S_S_S_S_S_S_S_S_S_S_S_iifffii_param_3];
	ld.param.u64 	%rd7, [_Z15ac_velocity_adjPfS_S_S_S_S_S_S_S_S_S_S_S_S_S_S_S_S_S_S_S_S_S_iifffii_param_4];
	ld.param.u64 	%rd10, [_Z15ac_velocity_adjPfS_S_S_S_S_S_S_S_S_S_S_S_S_S_S_S_S_S_S_S_S_S_iifffii_param_7];
	ld.param.u64 	%rd11, [_Z15ac_velocity_adjPfS_S_S_S_S_S_S_S_S_S_S_S_S_S_S_S_S_S_S_S_S_S_iifffii_param_9];
	ld.param.u64 	%rd12, [_Z15ac_velocity_adjPfS_S_S_S_S_S_S_S_S_S_S_S_S_S_S_S_S_S_S_S_S_S_iifffii_param_10];
	ld.param.u64 	%rd13, [_Z15ac_velocity_adjPfS_S_S_S_S_S_S_S_S_S_S_S_S_S_S_S_S_S_S_S_S_S_iifffii_param_11];
	ld.param.u64 	%rd14, [_Z15ac_velocity_adjPfS_S_S_S_S_S_S_S_S_S_S_S_S_S_S_S_S_S_S_S_S_S_iifffii_param_12];
	ld.param.u64 	%rd15, [_Z15ac_velocity_adjPfS_S_S_S_S_S_S_S_S_S_S_S_S_S_S_S_S_S_S_S_S_S_iifffii_param_16];
	ld.param.u64 	%rd18, [_Z15ac_velocity_adjPfS_S_S_S_S_S_S_S_S_S_S_S_S_S_S_S_S_S_S_S_S_S_iifffii_param_21];
	ld.param.u32 	%r4, [_Z15ac_velocity_adjPfS_S_S_S_S_S_S_S_S_S_S_S_S_S_S_S_S_S_S_S_S_S_iifffii_param_23];
	ld.param.u32 	%r8, [_Z15ac_velocity_adjPfS_S_S_S_S_S_S_S_S_S_S_S_S_S_S_S_S_S_S_S_S_S_iifffii_param_24];
	ld.param.f32 	%f1, [_Z15ac_velocity_adjPfS_S_S_S_S_S_S_S_S_S_S_S_S_S_S_S_S_S_S_S_S_S_iifffii_param_25];
	ld.param.f32 	%f2, [_Z15ac_velocity_adjPfS_S_S_S_S_S_S_S_S_S_S_S_S_S_S_S_S_S_S_S_S_S_iifffii_param_26];
	ld.param.f32 	%f3, [_Z15ac_velocity_adjPfS_S_S_S_S_S_S_S_S_S_S_S_S_S_S_S_S_S_S_S_S_S_iifffii_param_27];
	ld.param.u32 	%r6, [_Z15ac_velocity_adjPfS_S_S_S_S_S_S_S_S_S_S_S_S_S_S_S_S_S_S_S_S_S_iifffii_param_28];
	ld.param.u32 	%r7, [_Z15ac_velocity_adjPfS_S_S_S_S_S_S_S_S_S_S_S_S_S_S_S_S_S_S_S_S_S_iifffii_param_29];
	mov.u32 	%r9, %ctaid.x;
	mov.u32 	%r10, %ntid.x;
	mov.u32 	%r11, %tid.x;
	mad.lo.s32 	%r1, %r9, %r10, %r11;
	mov.u32 	%r12, %ctaid.y;
	mov.u32 	%r13, %ntid.y;
	mov.u32 	%r14, %tid.y;
	mad.lo.s32 	%r15, %r12, %r13, %r14;
	setp.lt.s32 	%p1, %r1, 2;
	sub.s32 	%r16, %r4, %r7;
	add.s32 	%r17, %r16, -3;
	setp.gt.s32 	%p2, %r1, %r17;
	or.pred  	%p3, %p1, %p2;
	setp.lt.u32 	%p4, %r15, 2;
	or.pred  	%p5, %p4, %p3;
	add.s32 	%r18, %r8, -3;
	setp.gt.s32 	%p6, %r15, %r18;
	or.pred  	%p7, %p5, %p6;
	@%p7 bra 	$L__BB0_5;
	ld.param.u64 	%rd70, [_Z15ac_velocity_adjPfS_S_S_S_S_S_S_S_S_S_S_S_S_S_S_S_S_S_S_S_S_S_iifffii_param_20];
	ld.param.u64 	%rd66, [_Z15ac_velocity_adjPfS_S_S_S_S_S_S_S_S_S_S_S_S_S_S_S_S_S_S_S_S_S_iifffii_param_2];
	ld.param.u64 	%rd65, [_Z15ac_velocity_adjPfS_S_S_S_S_S_S_S_S_S_S_S_S_S_S_S_S_S_S_S_S_S_iifffii_param_0];
	cvta.to.global.u64 	%rd19, %rd4;
	cvta.to.global.u64 	%rd20, %rd65;
	cvta.to.global.u64 	%rd21, %rd66;
	cvta.to.global.u64 	%rd22, %rd7;
	cvta.to.global.u64 	%rd23, %rd18;
	cvta.to.global.u64 	%rd24, %rd10;
	cvta.to.global.u64 	%rd25, %rd70;
	cvta.to.global.u64 	%rd26, %rd6;
	cvta.to.global.u64 	%rd27, %rd14;
	cvta.to.global.u64 	%rd28, %rd13;
	mul.lo.s32 	%r19, %r4, %r15;
	add.s32 	%r3, %r19, %r1;
	add.s32 	%r20, %r3, %r4;
	mul.wide.s32 	%rd29, %r20, 4;
	add.s64 	%rd30, %rd21, %rd29;
	ld.global.f32 	%f4, [%rd30];
	mul.wide.s32 	%rd31, %r3, 4;
	add.s64 	%rd32, %rd21, %rd31;
	ld.global.f32 	%f5, [%rd32];
	sub.f32 	%f6, %f4, %f5;
	mul.f32 	%f7, %f6, 0f3F900000;
	shl.b32 	%r21, %r4, 1;
	add.s32 	%r22, %r19, %r21;
	mul.wide.s32 	%rd33, %r4, 4;
	add.s64 	%rd34, %rd30, %rd33;
	ld.global.f32 	%f8, [%rd34];
	mad.lo.s32 	%r23, %r4, -3, %r22;
	add.s32 	%r24, %r23, %r1;
	mul.wide.s32 	%rd35, %r24, 4;
	add.s64 	%rd36, %rd21, %rd35;
	ld.global.f32 	%f9, [%rd36];
	sub.f32 	%f10, %f8, %f9;
	mul.f32 	%f11, %f10, 0f3D2AAAAB;
	sub.f32 	%f12, %f11, %f7;
	div.rn.f32 	%f13, %f12, %f3;
	add.s64 	%rd37, %rd22, %rd29;
	ld.global.f32 	%f14, [%rd37];
	add.s64 	%rd38, %rd22, %rd31;
	ld.global.f32 	%f15, [%rd38];
	sub.f32 	%f16, %f14, %f15;
	mul.f32 	%f17, %f16, 0f3F900000;
	add.s64 	%rd39, %rd37, %rd33;
	ld.global.f32 	%f18, [%rd39];
	add.s64 	%rd40, %rd22, %rd35;
	ld.global.f32 	%f19, [%rd40];
	sub.f32 	%f20, %f18, %f19;
	mul.f32 	%f21, %f20, 0f3D2AAAAB;
	sub.f32 	%f22, %f21, %f17;
	div.rn.f32 	%f23, %f22, %f3;
	mul.wide.u32 	%rd41, %r15, 4;
	add.s64 	%rd42, %rd23, %rd41;
	ld.global.f32 	%f24, [%rd42];
	add.s64 	%rd43, %rd24, %rd31;
	ld.global.f32 	%f25, [%rd43];
	mul.f32 	%f26, %f13, %f25;
	add.s64 	%rd44, %rd25, %rd41;
	ld.global.f32 	%f27, [%rd44];
	div.rn.f32 	%f28, %f26, %f27;
	mul.f32 	%f29, %f1, %f28;
	fma.rn.f32 	%f30, %f24, %f23, %f29;
	add.s64 	%rd1, %rd19, %rd31;
	ld.global.f32 	%f31, [%rd1];
	add.f32 	%f32, %f31, %f30;
	st.global.f32 	[%rd1], %f32;
	ld.global.f32 	%f33, [%rd32];
	ld.global.f32 	%f34, [%rd32+-4];
	sub.f32 	%f35, %f33, %f34;
	mul.f32 	%f36, %f35, 0f3F900000;
	ld.global.f32 	%f37, [%rd32+4];
	ld.global.f32 	%f38, [%rd32+-8];
	sub.f32 	%f39, %f37, %f38;
	mul.f32 	%f40, %f39, 0f3D2AAAAB;
	sub.f32 	%f41, %f40, %f36;
	div.rn.f32 	%f42, %f41, %f2;
	add.s64 	%rd45, %rd26, %rd31;
	ld.global.f32 	%f43, [%rd45];
	ld.global.f32 	%f44, [%rd45+-4];
	sub.f32 	%f45, %f43, %f44;
	mul.f32 	%f46, %f45, 0f3F900000;
	ld.global.f32 	%f47, [%rd45+4];
	ld.global.f32 	%f48, [%rd45+-8];
	sub.f32 	%f49, %f47, %f48;
	mul.f32 	%f50, %f49, 0f3D2AAAAB;
	sub.f32 	%f51, %f50, %f46;
	div.rn.f32 	%f52, %f51, %f2;
	mul.wide.u32 	%rd46, %r1, 4;
	add.s64 	%rd47, %rd27, %rd46;
	ld.global.f32 	%f53, [%rd47];
	ld.global.f32 	%f54, [%rd43];
	mul.f32 	%f55, %f42, %f54;
	add.s64 	%rd48, %rd28, %rd46;
	ld.global.f32 	%f56, [%rd48];
	div.rn.f32 	%f57, %f55, %f56;
	mul.f32 	%f58, %f1, %f57;
	fma.rn.f32 	%f59, %f53, %f52, %f58;
	add.s64 	%rd2, %rd20, %rd31;
	ld.global.f32 	%f60, [%rd2];
	add.f32 	%f61, %f60, %f59;
	st.global.f32 	[%rd2], %f61;
	setp.gt.s32 	%p8, %r15, %r6;
	not.b32 	%r25, %r6;
	add.s32 	%r26, %r8, %r25;
	setp.lt.s32 	%p9, %r15, %r26;
	and.pred  	%p10, %p8, %p9;
	@%p10 bra 	$L__BB0_3;
	ld.param.u64 	%rd68, [_Z15ac_velocity_adjPfS_S_S_S_S_S_S_S_S_S_S_S_S_S_S_S_S_S_S_S_S_S_iifffii_param_6];
	cvta.to.global.u64 	%rd49, %rd15;
	add.s64 	%rd51, %rd49, %rd41;
	ld.global.f32 	%f62, [%rd51];
	cvta.to.global.u64 	%rd52, %rd68;
	add.s64 	%rd54, %rd52, %rd31;
	ld.global.f32 	%f63, [%rd54];
	cvta.to.global.u64 	%rd55, %rd12;
	add.s64 	%rd56, %rd55, %rd31;
	ld.global.f32 	%f64, [%rd56];
	ld.global.f32 	%f65, [%rd1];
	mul.f32 	%f66, %f64, %f65;
	mul.f32 	%f67, %f1, %f66;
	fma.rn.f32 	%f68, %f62, %f63, %f67;
	st.global.f32 	[%rd54], %f68;
$L__BB0_3:
	setp.gt.s32 	%p11, %r1, %r6;
	add.s32 	%r27, %r7, %r6;
	not.b32 	%r28, %r27;
	add.s32 	%r29, %r4, %r28;
	setp.lt.s32 	%p12, %r1, %r29;
	and.pred  	%p13, %p11, %p12;
	@%p13 bra 	$L__BB0_5;
	ld.param.u64 	%rd69, [_Z15ac_velocity_adjPfS_S_S_S_S_S_S_S_S_S_S_S_S_S_S_S_S_S_S_S_S_S_iifffii_param_19];
	ld.param.u64 	%rd67, [_Z15ac_velocity_adjPfS_S_S_S_S_S_S_S_S_S_S_S_S_S_S_S_S_S_S_S_S_S_iifffii_param_5];
	cvta.to.global.u64 	%rd57, %rd69;
	add.s64 	%rd59, %rd57, %rd46;
	ld.global.f32 	%f69, [%rd59];
	cvta.to.global.u64 	%rd60, %rd67;
	add.s64 	%rd62, %rd60, %rd31;
	ld.global.f32 	%f70, [%rd62];
	cvta.to.global.u64 	%rd63, %rd11;
	add.s64 	%rd64, %rd63, %rd31;
	ld.global.f32 	%f71, [%rd64];
	ld.global.f32 	%f72, [%rd2];
	mul.f32 	%f73, %f71, %f72;
	mul.f32 	%f74, %f1, %f73;
	fma.rn.f32 	%f75, %f69, %f70, %f74;
	st.global.f32 	[%rd62], %f75;
$L__BB0_5:
	ret;

}


// ===== COMPILED SASS (sm_100) =====

	.target	sm_100

	.elftype	@"ET_EXEC"


//--------------------- .note.nv.tkinfo           --------------------------
	.section	.note.nv.tkinfo,"",@"SHT_NOTE"
	.sectionflags	@"SHF_NOTE_NV_TKINFO"
	.tkinfo
        /*0018*/ 	.word	0x00000002
        /*0030*/ 	.string	""
        /*0030*/ 	.string	"ptxas"
        /*0030*/ 	.string	"Cuda compilation tools, release 13.0, V13.0.88"
        /*0030*/ 	.string	"Build cuda_13.0.r13.0/compiler.36424714_0"
        /*0030*/ 	.string	"-arch sm_100 -m 64 "



//--------------------- .note.nv.cuinfo           --------------------------
	.section	.note.nv.cuinfo,"",@"SHT_NOTE"
	.sectionflags	@"SHF_NOTE_NV_CUINFO"
        /*0018*/ 	.short	0x0002
        /*001a*/ 	.short	0x0064
        /*001c*/ 	.short	0x0082
	.zero		2


//--------------------- .nv.info                  --------------------------
	.section	.nv.info,"",@"SHT_CUDA_INFO"
	.align	4


	//----- nvinfo : EIATTR_REGCOUNT
	.align		4
        /*0000*/ 	.byte	0x04, 0x2f
        /*0002*/ 	.short	(.L_1 - .L_0)
	.align		4
.L_0:
        /*0004*/ 	.word	index@(_Z15ac_velocity_adjPfS_S_S_S_S_S_S_S_S_S_S_S_S_S_S_S_S_S_S_S_S_S_iifffii)
        /*0008*/ 	.word	0x00000018


	//----- nvinfo : EIATTR_FRAME_SIZE
	.align		4
.L_1:
        /*000c*/ 	.byte	0x04, 0x11
        /*000e*/ 	.short	(.L_3 - .L_2)
	.align		4
.L_2:
        /*0010*/ 	.word	index@($__internal_0_$__cuda_sm3x_div_rn_noftz_f32_slowpath)
        /*0014*/ 	.word	0x00000000


	//----- nvinfo : EIATTR_FRAME_SIZE
	.align		4
.L_3:
        /*0018*/ 	.byte	0x04, 0x11
        /*001a*/ 	.short	(.L_5 - .L_4)
	.align		4
.L_4:
        /*001c*/ 	.word	index@(_Z15ac_velocity_adjPfS_S_S_S_S_S_S_S_S_S_S_S_S_S_S_S_S_S_S_S_S_S_iifffii)
        /*0020*/ 	.word	0x00000000


	//----- nvinfo : EIATTR_MIN_STACK_SIZE
	.align		4
.L_5:
        /*0024*/ 	.byte	0x04, 0x12
        /*0026*/ 	.short	(.L_7 - .L_6)
	.align		4
.L_6:
        /*0028*/ 	.word	index@(_Z15ac_velocity_adjPfS_S_S_S_S_S_S_S_S_S_S_S_S_S_S_S_S_S_S_S_S_S_iifffii)
        /*002c*/ 	.word	0x00000000
.L_7:


//--------------------- .nv.compat                --------------------------
	.section	.nv.compat,"",@"SHT_CUDA_COMPAT_INFO"
	.align	4
        /*0000*/ 	.byte	0x02, 0x09, 0x00, 0x00, 0x02, 0x02, 0x01, 0x00, 0x02, 0x05, 0x05, 0x00, 0x03, 0x07, 0x01, 0x01
        /*0010*/ 	.byte	0x02, 0x03, 0x00, 0x00, 0x02, 0x06, 0x01, 0x00, 0x04, 0x0b, 0x08, 0x00, 0x01, 0x00, 0x00, 0x00
        /*0020*/ 	.byte	0x00, 0x00, 0x00, 0x00


//--------------------- .nv.info._Z15ac_velocity_adjPfS_S_S_S_S_S_S_S_S_S_S_S_S_S_S_S_S_S_S_S_S_S_iifffii --------------------------
	.section	.nv.info._Z15ac_velocity_adjPfS_S_S_S_S_S_S_S_S_S_S_S_S_S_S_S_S_S_S_S_S_S_iifffii,"",@"SHT_CUDA_INFO"
	.sectionflags	@""
	.align	4


	//----- nvinfo : EIATTR_CUDA_API_VERSION
	.align		4
        /*0000*/ 	.byte	0x04, 0x37
        /*0002*/ 	.short	(.L_9 - .L_8)
.L_8:
        /*0004*/ 	.word	0x00000082


	//----- nvinfo : EIATTR_KPARAM_INFO
	.align		4
.L_9:
        /*0008*/ 	.byte	0x04, 0x17
        /*000a*/ 	.short	(.L_11 - .L_10)
.L_10:
        /*000c*/ 	.word	0x00000000
        /*0010*/ 	.short	0x001d
        /*0012*/ 	.short	0x00d0
        /*0014*/ 	.byte	0x00, 0xf0, 0x11, 0x00


	//----- nvinfo : EIATTR_KPARAM_INFO
	.align		4
.L_11:
        /*0018*/ 	.byte	0x04, 0x17
        /*001a*/ 	.short	(.L_13 - .L_12)
.L_12:
        /*001c*/ 	.word	0x00000000
        /*0020*/ 	.short	0x001c
        /*0022*/ 	.short	0x00cc
        /*0024*/ 	.byte	0x00, 0xf0, 0x11, 0x00


	//----- nvinfo : EIATTR_KPARAM_INFO
	.align		4
.L_13:
        /*0028*/ 	.byte	0x04, 0x17
        /*002a*/ 	.short	(.L_15 - .L_14)
.L_14:
        /*002c*/ 	.word	0x00000000
        /*0030*/ 	.short	0x001b
        /*0032*/ 	.short	0x00c8
        /*0034*/ 	.byte	0x00, 0xf0, 0x11, 0x00


	//----- nvinfo : EIATTR_KPARAM_INFO
	.align		4
.L_15:
        /*0038*/ 	.byte	0x04, 0x17
        /*003a*/ 	.short	(.L_17 - .L_16)
.L_16:
        /*003c*/ 	.word	0x00000000
        /*0040*/ 	.short	0x001a
        /*0042*/ 	.short	0x00c4
        /*0044*/ 	.byte	0x00, 0xf0, 0x11, 0x00


	//----- nvinfo : EIATTR_KPARAM_INFO
	.align		4
.L_17:
        /*0048*/ 	.byte	0x04, 0x17
        /*004a*/ 	.short	(.L_19 - .L_18)
.L_18:
        /*004c*/ 	.word	0x00000000
        /*0050*/ 	.short	0x0019
        /*0052*/ 	.short	0x00c0
        /*0054*/ 	.byte	0x00, 0xf0, 0x11, 0x00


	//----- nvinfo : EIATTR_KPARAM_INFO
	.align		4
.L_19:
        /*0058*/ 	.byte	0x04, 0x17
        /*005a*/ 	.short	(.L_21 - .L_20)
.L_20:
        /*005c*/ 	.word	0x00000000
        /*0060*/ 	.short	0x0018
        /*0062*/ 	.short	0x00bc
        /*0064*/ 	.byte	0x00, 0xf0, 0x11, 0x00


	//----- nvinfo : EIATTR_KPARAM_INFO
	.align		4
.L_21:
        /*0068*/ 	.byte	0x04, 0x17
        /*006a*/ 	.short	(.L_23 - .L_22)
.L_22:
        /*006c*/ 	.word	0x00000000
        /*0070*/ 	.short	0x0017
        /*0072*/ 	.short	0x00b8
        /*0074*/ 	.byte	0x00, 0xf0, 0x11, 0x00


	//----- nvinfo : EIATTR_KPARAM_INFO
	.align		4
.L_23:
        /*0078*/ 	.byte	0x04, 0x17
        /*007a*/ 	.short	(.L_25 - .L_24)
.L_24:
        /*007c*/ 	.word	0x00000000
        /*0080*/ 	.short	0x0016
        /*0082*/ 	.short	0x00b0
        /*0084*/ 	.byte	0x00, 0xf5, 0x21, 0x00


	//----- nvinfo : EIATTR_KPARAM_INFO
	.align		4
.L_25:
        /*0088*/ 	.byte	0x04, 0x17
        /*008a*/ 	.short	(.L_27 - .L_26)
.L_26:
        /*008c*/ 	.word	0x00000000
        /*0090*/ 	.short	0x0015
        /*0092*/ 	.short	0x00a8
        /*0094*/ 	.byte	0x00, 0xf5, 0x21, 0x00


	//----- nvinfo : EIATTR_KPARAM_INFO
	.align		4
.L_27:
        /*0098*/ 	.byte	0x04, 0x17
        /*009a*/ 	.short	(.L_29 - .L_28)
.L_28:
        /*009c*/ 	.word	0x00000000
        /*00a0*/ 	.short	0x0014
        /*00a2*/ 	.short	0x00a0
        /*00a4*/ 	.byte	0x00, 0xf5, 0x21, 0x00


	//----- nvinfo : EIATTR_KPARAM_INFO
	.align		4
.L_29:
        /*00a8*/ 	.byte	0x04, 0x17
        /*00aa*/ 	.short	(.L_31 - .L_30)
.L_30:
        /*00ac*/ 	.word	0x00000000
        /*00b0*/ 	.short	0x0013
        /*00b2*/ 	.short	0x0098
        /*00b4*/ 	.byte	0x00, 0xf5, 0x21, 0x00


	//----- nvinfo : EIATTR_KPARAM_INFO
	.align		4
.L_31:
        /*00b8*/ 	.byte	0x04, 0x17
        /*00ba*/ 	.short	(.L_33 - .L_32)
.L_32:
        /*00bc*/ 	.word	0x00000000
        /*00c0*/ 	.short	0x0012
        /*00c2*/ 	.short	0x0090
        /*00c4*/ 	.byte	0x00, 0xf5, 0x21, 0x00


	//----- nvinfo : EIATTR_KPARAM_INFO
	.align		4
.L_33:
        /*00c8*/ 	.byte	0x04, 0x17
        /*00ca*/ 	.short	(.L_35 - .L_34)
.L_34:
        /*00cc*/ 	.word	0x00000000
        /*00d0*/ 	.short	0x0011
        /*00d2*/ 	.short	0x0088
        /*00d4*/ 	.byte	0x00, 0xf5, 0x21, 0x00


	//----- nvinfo : EIATTR_KPARAM_INFO
	.align		4
.L_35:
        /*00d8*/ 	.byte	0x04, 0x17
        /*00da*/ 	.short	(.L_37 - .L_36)
.L_36:
        /*00dc*/ 	.word	0x00000000
        /*00e0*/ 	.short	0x0010
        /*00e2*/ 	.short	0x0080
        /*00e4*/ 	.byte	0x00, 0xf5, 0x21, 0x00


	//----- nvinfo : EIATTR_KPARAM_INFO
	.align		4
.L_37:
        /*00e8*/ 	.byte	0x04, 0x17
        /*00ea*/ 	.short	(.L_39 - .L_38)
.L_38:
        /*00ec*/ 	.word	0x00000000
        /*00f0*/ 	.short	0x000f
        /*00f2*/ 	.short	0x0078
        /*00f4*/ 	.byte	0x00, 0xf5, 0x21, 0x00


	//----- nvinfo : EIATTR_KPARAM_INFO
	.align		4
.L_39:
        /*00f8*/ 	.byte	0x04, 0x17
        /*00fa*/ 	.short	(.L_41 - .L_40)
.L_40:
        /*00fc*/ 	.word	0x00000000
        /*0100*/ 	.short	0x000e
        /*0102*/ 	.short	0x0070
        /*0104*/ 	.byte	0x00, 0xf5, 0x21, 0x00


	//----- nvinfo : EIATTR_KPARAM_INFO
	.align		4
.L_41:
        /*0108*/ 	.byte	0x04, 0x17
        /*010a*/ 	.short	(.L_43 - .L_42)
.L_42:
        /*010c*/ 	.word	0x00000000
        /*0110*/ 	.short	0x000d
        /*0112*/ 	.short	0x0068
        /*0114*/ 	.byte	0x00, 0xf5, 0x21, 0x00


	//----- nvinfo : EIATTR_KPARAM_INFO
	.align		4
.L_43:
        /*0118*/ 	.byte	0x04, 0x17
        /*011a*/ 	.short	(.L_45 - .L_44)
.L_44:
        /*011c*/ 	.word	0x00000000
        /*0120*/ 	.short	0x000c
        /*0122*/ 	.short	0x0060
        /*0124*/ 	.byte	0x00, 0xf5, 0x21, 0x00


	//----- nvinfo : EIATTR_KPARAM_INFO
	.align		4
.L_45:
        /*0128*/ 	.byte	0x04, 0x17
        /*012a*/ 	.short	(.L_47 - .L_46)
.L_46:
        /*012c*/ 	.word	0x00000000
        /*0130*/ 	.short	0x000b
        /*0132*/ 	.short	0x0058
        /*0134*/ 	.byte	0x00, 0xf5, 0x21, 0x00


	//----- nvinfo : EIATTR_KPARAM_INFO
	.align		4
.L_47:
        /*0138*/ 	.byte	0x04, 0x17
        /*013a*/ 	.short	(.L_49 - .L_48)
.L_48:
        /*013c*/ 	.word	0x00000000
        /*0140*/ 	.short	0x000a
        /*0142*/ 	.short	0x0050
        /*0144*/ 	.byte	0x00, 0xf5, 0x21, 0x00


	//----- nvinfo : EIATTR_KPARAM_INFO
	.align		4
.L_49:
        /*0148*/ 	.byte	0x04, 0x17
        /*014a*/ 	.short	(.L_51 - .L_50)
.L_50:
        /*014c*/ 	.word	0x00000000
        /*0150*/ 	.short	0x0009
        /*0152*/ 	.short	0x0048
        /*0154*/ 	.byte	0x00, 0xf5, 0x21, 0x00


	//----- nvinfo : EIATTR_KPARAM_INFO
	.align		4
.L_51:
        /*0158*/ 	.byte	0x04, 0x17
        /*015a*/ 	.short	(.L_53 - .L_52)
.L_52:
        /*015c*/ 	.word	0x00000000
        /*0160*/ 	.short	0x0008
        /*0162*/ 	.short	0x0040
        /*0164*/ 	.byte	0x00, 0xf5, 0x21, 0x00


	//----- nvinfo : EIATTR_KPARAM_INFO
	.align		4
.L_53:
        /*0168*/ 	.byte	0x04, 0x17
        /*016a*/ 	.short	(.L_55 - .L_54)
.L_54:
        /*016c*/ 	.word	0x00000000
        /*0170*/ 	.short	0x0007
        /*0172*/ 	.short	0x0038
        /*0174*/ 	.byte	0x00, 0xf5, 0x21, 0x00


	//----- nvinfo : EIATTR_KPARAM_INFO
	.align		4
.L_55:
        /*0178*/ 	.byte	0x04, 0x17
        /*017a*/ 	.short	(.L_57 - .L_56)
.L_56:
        /*017c*/ 	.word	0x00000000
        /*0180*/ 	.short	0x0006
        /*0182*/ 	.short	0x0030
        /*0184*/ 	.byte	0x00, 0xf5, 0x21, 0x00


	//----- nvinfo : EIATTR_KPARAM_INFO
	.align		4
.L_57:
        /*0188*/ 	.byte	0x04, 0x17
        /*018a*/ 	.short	(.L_59 - .L_58)
.L_58:
        /*018c*/ 	.word	0x00000000
        /*0190*/ 	.short	0x0005
        /*0192*/ 	.short	0x0028
        /*0194*/ 	.byte	0x00, 0xf5, 0x21, 0x00


	//----- nvinfo : EIATTR_KPARAM_INFO
	.align		4
.L_59:
        /*0198*/ 	.byte	0x04, 0x17
        /*019a*/ 	.short	(.L_61 - .L_60)
.L_60:
        /*019c*/ 	.word	0x00000000
        /*01a0*/ 	.short	0x0004
        /*01a2*/ 	.short	0x0020
        /*01a4*/ 	.byte	0x00, 0xf5, 0x21, 0x00


	//----- nvinfo : EIATTR_KPARAM_INFO
	.align		4
.L_61:
        /*01a8*/ 	.byte	0x04, 0x17
        /*01aa*/ 	.short	(.L_63 - .L_62)
.L_62:
        /*01ac*/ 	.word	0x00000000
        /*01b0*/ 	.short	0x0003
        /*01b2*/ 	.short	0x0018
        /*01b4*/ 	.byte	0x00, 0xf5, 0x21, 0x00


	//----- nvinfo : EIATTR_KPARAM_INFO
	.align		4
.L_63:
        /*01b8*/ 	.byte	0x04, 0x17
        /*01ba*/ 	.short	(.L_65 - .L_64)
.L_64:
        /*01bc*/ 	.word	0x00000000
        /*01c0*/ 	.short	0x0002
        /*01c2*/ 	.short	0x0010
        /*01c4*/ 	.byte	0x00, 0xf5, 0x21, 0x00


	//----- nvinfo : EIATTR_KPARAM_INFO
	.align		4
.L_65:
        /*01c8*/ 	.byte	0x04, 0x17
        /*01ca*/ 	.short	(.L_67 - .L_66)
.L_66:
        /*01cc*/ 	.word	0x00000000
        /*01d0*/ 	.short	0x0001
        /*01d2*/ 	.short	0x0008
        /*01d4*/ 	.byte	0x00, 0xf5, 0x21, 0x00


	//----- nvinfo : EIATTR_KPARAM_INFO
	.align		4
.L_67:
        /*01d8*/ 	.byte	0x04, 0x17
        /*01da*/ 	.short	(.L_69 - .L_68)
.L_68:
        /*01dc*/ 	.word	0x00000000
        /*01e0*/ 	.short	0x0000
        /*01e2*/ 	.short	0x0000
        /*01e4*/ 	.byte	0x00, 0xf5, 0x21, 0x00


	//----- nvinfo : EIATTR_SPARSE_MMA_MASK
	.align		4
.L_69:
        /*01e8*/ 	.byte	0x03, 0x50
        /*01ea*/ 	.short	0x0000


	//----- nvinfo : EIATTR_MAXREG_COUNT
	.align		4
        /*01ec*/ 	.byte	0x03, 0x1b
        /*01ee*/ 	.short	0x00ff


	//----- nvinfo : EIATTR_MERCURY_ISA_VERSION
	.align		4
        /*01f0*/ 	.byte	0x03, 0x5f
        /*01f2*/ 	.short	0x0101


	//----- nvinfo : EIATTR_VRC_CTA_INIT_COUNT
	.align		4
        /*01f4*/ 	.byte	0x02, 0x4a
	.zero		1
	.zero		1


	//----- nvinfo : EIATTR_EXIT_INSTR_OFFSETS
	.align		4
        /*01f8*/ 	.byte	0x04, 0x1c
        /*01fa*/ 	.short	(.L_71 - .L_70)


	//   ....[0]....
.L_70:
        /*01fc*/ 	.word	0x00000110


	//   ....[1]....
        /*0200*/ 	.word	0x00000df0


	//   ....[2]....
        /*0204*/ 	.word	0x00000ee0


	//----- nvinfo : EIATTR_CRS_STACK_SIZE
	.align		4
.L_71:
        /*0208*/ 	.byte	0x04, 0x1e
        /*020a*/ 	.short	(.L_73 - .L_72)
.L_72:
        /*020c*/ 	.word	0x00000000


	//----- nvinfo : EIATTR_CBANK_PARAM_SIZE
	.align		4
.L_73:
        /*0210*/ 	.byte	0x03, 0x19
        /*0212*/ 	.short	0x00d4


	//----- nvinfo : EIATTR_PARAM_CBANK
	.align		4
        /*0214*/ 	.byte	0x04, 0x0a
        /*0216*/ 	.short	(.L_75 - .L_74)
	.align		4
.L_74:
        /*0218*/ 	.word	index@(.nv.constant0._Z15ac_velocity_adjPfS_S_S_S_S_S_S_S_S_S_S_S_S_S_S_S_S_S_S_S_S_S_iifffii)
        /*021c*/ 	.short	0x0380
        /*021e*/ 	.short	0x00d4


	//----- nvinfo : EIATTR_SW_WAR
	.align		4
.L_75:
        /*0220*/ 	.byte	0x04, 0x36
        /*0222*/ 	.short	(.L_77 - .L_76)
.L_76:
        /*0224*/ 	.word	0x00000008
.L_77:


//--------------------- .nv.callgraph             --------------------------
	.section	.nv.callgraph,"",@"SHT_CUDA_CALLGRAPH"
	.align	4
	.sectionentsize	8
	.align		4
        /*0000*/ 	.word	0x00000000
	.align		4
        /*0004*/ 	.word	0xffffffff
	.align		4
        /*0008*/ 	.word	0x00000000
	.align		4
        /*000c*/ 	.word	0xfffffffe
	.align		4
        /*0010*/ 	.word	0x00000000
	.align		4
        /*0014*/ 	.word	0xfffffffd
	.align		4
        /*0018*/ 	.word	0x00000000
	.align		4
        /*001c*/ 	.word	0xfffffffc


//--------------------- .text._Z15ac_velocity_adjPfS_S_S_S_S_S_S_S_S_S_S_S_S_S_S_S_S_S_S_S_S_S_iifffii --------------------------
	.section	.text._Z15ac_velocity_adjPfS_S_S_S_S_S_S_S_S_S_S_S_S_S_S_S_S_S_S_S_S_S_iifffii,"ax",@progbits
	.align	128
        .global         _Z15ac_velocity_adjPfS_S_S_S_S_S_S_S_S_S_S_S_S_S_S_S_S_S_S_S_S_S_iifffii
        .type           _Z15ac_velocity_adjPfS_S_S_S_S_S_S_S_S_S_S_S_S_S_S_S_S_S_S_S_S_S_iifffii,@function
        .size           _Z15ac_velocity_adjPfS_S_S_S_S_S_S_S_S_S_S_S_S_S_S_S_S_S_S_S_S_S_iifffii,(.L_x_24 - _Z15ac_velocity_adjPfS_S_S_S_S_S_S_S_S_S_S_S_S_S_S_S_S_S_S_S_S_S_iifffii)
        .other          _Z15ac_velocity_adjPfS_S_S_S_S_S_S_S_S_S_S_S_S_S_S_S_S_S_S_S_S_S_iifffii,@"STO_CUDA_ENTRY STV_DEFAULT"
_Z15ac_velocity_adjPfS_S_S_S_S_S_S_S_S_S_S_S_S_S_S_S_S_S_S_S_S_S_iifffii:
.text._Z15ac_velocity_adjPfS_S_S_S_S_S_S_S_S_S_S_S_S_S_S_S_S_S_S_S_S_S_iifffii:
[----:B------:R-:W-:Y:S01]  /*0000*/  LDC R1, c[0x0][0x37c] ;  /* 0x0000df00ff017b82 */ /* 0x000fe20000000800 */
[----:B------:R-:W0:Y:S07]  /*0010*/  S2R R3, SR_TID.X ;  /* 0x0000000000037919 */ /* 0x000e2e0000002100 */
[----:B------:R-:W0:Y:S01]  /*0020*/  S2UR UR4, SR_CTAID.X ;  /* 0x00000000000479c3 */ /* 0x000e220000002500 */
[----:B------:R-:W1:Y:S07]  /*0030*/  S2R R0, SR_TID.Y ;  /* 0x0000000000007919 */ /* 0x000e6e0000002200 */
[----:B------:R-:W0:Y:S08]  /*0040*/  LDC R2, c[0x0][0x360] ;  /* 0x0000d800ff027b82 */ /* 0x000e300000000800 */
[----:B------:R-:W2:Y:S08]  /*0050*/  LDC R7, c[0x0][0x450] ;  /* 0x00011400ff077b82 */ /* 0x000eb00000000800 */
[----:B------:R-:W2:Y:S08]  /*0060*/  LDC.64 R4, c[0x0][0x438] ;  /* 0x00010e00ff047b82 */ /* 0x000eb00000000a00 */
[----:B------:R-:W1:Y:S01]  /*0070*/  S2UR UR5, SR_CTAID.Y ;  /* 0x00000000000579c3 */ /* 0x000e620000002600 */
[----:B0-----:R-:W-:-:S07]  /*0080*/  IMAD R2, R2, UR4, R3 ;  /* 0x0000000402027c24 */ /* 0x001fce000f8e0203 */
[----:B------:R-:W1:Y:S01]  /*0090*/  LDC R13, c[0x0][0x364] ;  /* 0x0000d900ff0d7b82 */ /* 0x000e620000000800 */
[----:B--2---:R-:W-:-:S04]  /*00a0*/  IADD3 R3, PT, PT, R4, -0x3, -R7 ;  /* 0xfffffffd04037810 */ /* 0x004fc80007ffe807 */
[----:B------:R-:W-:-:S04]  /*00b0*/  ISETP.GT.AND P0, PT, R2, R3, PT ;  /* 0x000000030200720c */ /* 0x000fc80003f04270 */
[----:B------:R-:W-:Y:S01]  /*00c0*/  ISETP.LT.OR P0, PT, R2, 0x2, P0 ;  /* 0x000000020200780c */ /* 0x000fe20000701670 */
[----:B-1----:R-:W-:Y:S01]  /*00d0*/  IMAD R13, R13, UR5, R0 ;  /* 0x000000050d0d7c24 */ /* 0x002fe2000f8e0200 */
[----:B------:R-:W-:-:S04]  /*00e0*/  IADD3 R0, PT, PT, R5, -0x3, RZ ;  /* 0xfffffffd05007810 */ /* 0x000fc80007ffe0ff */
[----:B------:R-:W-:-:S04]  /*00f0*/  ISETP.LT.U32.OR P0, PT, R13, 0x2, P0 ;  /* 0x000000020d00780c */ /* 0x000fc80000701470 */
[----:B------:R-:W-:-:S13]  /*0100*/  ISETP.GT.OR P0, PT, R13, R0, P0 ;  /* 0x000000000d00720c */ /* 0x000fda0000704670 */
[----:B------:R-:W-:Y:S05]  /*0110*/  @P0 EXIT ;  /* 0x000000000000094d */ /* 0x000fea0003800000 */
[----:B------:R-:W0:Y:S01]  /*0120*/  LDC.64 R18, c[0x0][0x390] ;  /* 0x0000e400ff127b82 */ /* 0x000e220000000a00 */
[-C--:B------:R-:W-:Y:S01]  /*0130*/  IMAD R3, R13, R4.reuse, RZ ;  /* 0x000000040d037224 */ /* 0x080fe200078e02ff */
[----:B------:R-:W1:Y:S04]  /*0140*/  LDCU.64 UR6, c[0x0][0x358] ;  /* 0x00006b00ff0677ac */ /* 0x000e680008000a00 */
[-C--:B------:R-:W-:Y:S02]  /*0150*/  IADD3 R11, PT, PT, R2, R3.reuse, RZ ;  /* 0x00000003020b7210 */ /* 0x080fe40007ffe0ff */
[----:B------:R-:W-:Y:S01]  /*0160*/  LEA R3, R4, R3, 0x1 ;  /* 0x0000000304037211 */ /* 0x000fe200078e08ff */
[----:B------:R-:W2:Y:S01]  /*0170*/  LDC R21, c[0x0][0x448] ;  /* 0x00011200ff157b82 */ /* 0x000ea20000000800 */
[----:B------:R-:W-:-:S03]  /*0180*/  IADD3 R6, PT, PT, R11, R4, RZ ;  /* 0x000000040b067210 */ /* 0x000fc60007ffe0ff */
[----:B------:R-:W-:-:S05]  /*0190*/  IMAD R3, R4, -0x3, R3 ;  /* 0xfffffffd04037824 */ /* 0x000fca00078e0203 */
[----:B------:R-:W-:Y:S01]  /*01a0*/  IADD3 R5, PT, PT, R2, R3, RZ ;  /* 0x0000000302057210 */ /* 0x000fe20007ffe0ff */
[----:B0-----:R-:W-:-:S04]  /*01b0*/  IMAD.WIDE R14, R6, 0x4, R18 ;  /* 0x00000004060e7825 */ /* 0x001fc800078e0212 */
[----:B------:R-:W-:-:S04]  /*01c0*/  IMAD.WIDE R8, R11, 0x4, R18 ;  /* 0x000000040b087825 */ /* 0x000fc800078e0212 */
[----:B------:R-:W-:Y:S01]  /*01d0*/  IMAD.WIDE R16, R4, 0x4, R14 ;  /* 0x0000000404107825 */ /* 0x000fe200078e020e */
[----:B-1----:R-:W3:Y:S03]  /*01e0*/  LDG.E R3, desc[UR6][R8.64] ;  /* 0x0000000608037981 */ /* 0x002ee6000c1e1900 */
[----:B------:R-:W-:Y:S01]  /*01f0*/  IMAD.WIDE R18, R5, 0x4, R18 ;  /* 0x0000000405127825 */ /* 0x000fe200078e0212 */
[----:B------:R-:W3:Y:S04]  /*0200*/  LDG.E R14, desc[UR6][R14.64] ;  /* 0x000000060e0e7981 */ /* 0x000ee8000c1e1900 */
[----:B------:R-:W4:Y:S04]  /*0210*/  LDG.E R16, desc[UR6][R16.64] ;  /* 0x0000000610107981 */ /* 0x000f28000c1e1900 */
[----:B------:R-:W4:Y:S01]  /*0220*/  LDG.E R19, desc[UR6][R18.64] ;  /* 0x0000000612137981 */ /* 0x000f22000c1e1900 */
[----:B--2---:R-:W0:Y:S01]  /*0230*/  MUFU.RCP R4, R21 ;  /* 0x0000001500047308 */ /* 0x004e220000001000 */
[----:B------:R-:W-:Y:S01]  /*0240*/  BSSY.RECONVERGENT B0, `(.L_x_0) ;  /* 0x0000011000007945 */ /* 0x000fe20003800200 */
[----:B---3--:R-:W-:-:S04]  /*0250*/  FADD R3, R14, -R3 ;  /* 0x800000030e037221 */ /* 0x008fc80000000000 */
[----:B------:R-:W-:Y:S01]  /*0260*/  FMUL R0, R3, 1.125 ;  /* 0x3f90000003007820 */ /* 0x000fe20000400000 */
[----:B----4-:R-:W-:-:S04]  /*0270*/  FADD R7, R16, -R19 ;  /* 0x8000001310077221 */ /* 0x010fc80000000000 */
[----:B------:R-:W-:Y:S01]  /*0280*/  FFMA R0, R7, 0.041666667908430099487, -R0 ;  /* 0x3d2aaaab07007823 */ /* 0x000fe20000000800 */
[----:B0-----:R-:W-:-:S03]  /*0290*/  FFMA R3, R4, -R21, 1 ;  /* 0x3f80000004037423 */ /* 0x001fc60000000815 */
[----:B------:R-:W0:Y:S01]  /*02a0*/  FCHK P0, R0, R21 ;  /* 0x0000001500007302 */ /* 0x000e220000000000 */
[----:B------:R-:W-:-:S04]  /*02b0*/  FFMA R3, R4, R3, R4 ;  /* 0x0000000304037223 */ /* 0x000fc80000000004 */
[----:B------:R-:W-:-:S04]  /*02c0*/  FFMA R4, R0, R3, RZ ;  /* 0x0000000300047223 */ /* 0x000fc800000000ff */
[----:B------:R-:W-:-:S04]  /*02d0*/  FFMA R7, R4, -R21, R0 ;  /* 0x8000001504077223 */ /* 0x000fc80000000000 */
[----:B------:R-:W-:Y:S01]  /*02e0*/  FFMA R4, R3, R7, R4 ;  /* 0x0000000703047223 */ /* 0x000fe20000000004 */
[----:B0-----:R-:W-:Y:S06]  /*02f0*/  @!P0 BRA `(.L_x_1) ;  /* 0x0000000000148947 */ /* 0x001fec0003800000 */
[----:B------:R-:W0:Y:S01]  /*0300*/  LDCU UR4, c[0x0][0x448] ;  /* 0x00008900ff0477ac */ /* 0x000e220008000800 */
[----:B------:R-:W-:Y:S02]  /*0310*/  MOV R14, 0x340 ;  /* 0x00000340000e7802 */ /* 0x000fe40000000f00 */
[----:B0-----:R-:W-:-:S07]  /*0320*/  MOV R3, UR4 ;  /* 0x0000000400037c02 */ /* 0x001fce0008000f00 */
[----:B------:R-:W-:Y:S05]  /*0330*/  CALL.REL.NOINC `($__internal_0_$__cuda_sm3x_div_rn_noftz_f32_slowpath) ;  /* 0x0000000800ec7944 */ /* 0x000fea0003c00000 */
[----:B------:R-:W-:-:S07]  /*0340*/  MOV R4, R0 ;  /* 0x0000000000047202 */ /* 0x000fce0000000f00 */
.L_x_1:
[----:B------:R-:W-:Y:S05]  /*0350*/  BSYNC.RECONVERGENT B0 ;  /* 0x0000000000007941 */ /* 0x000fea0003800200 */
.L_x_0:
[----:B------:R-:W0:Y:S08]  /*0360*/  LDC.64 R18, c[0x0][0x3a0] ;  /* 0x0000e800ff127b82 */ /* 0x000e300000000a00 */
[----:B------:R-:W1:Y:S08]  /*0370*/  LDC R17, c[0x0][0x438] ;  /* 0x00010e00ff117b82 */ /* 0x000e700000000800 */
[----:B------:R-:W2:Y:S01]  /*0380*/  LDC R10, c[0x0][0x448] ;  /* 0x00011200ff0a7b82 */ /* 0x000ea20000000800 */
[----:B0-----:R-:W-:-:S04]  /*0390*/  IMAD.WIDE R6, R6, 0x4, R18 ;  /* 0x0000000406067825 */ /* 0x001fc800078e0212 */
[----:B------:R-:W-:-:S04]  /*03a0*/  IMAD.WIDE R14, R11, 0x4, R18 ;  /* 0x000000040b0e7825 */ /* 0x000fc800078e0212 */
[----:B------:R-:W-:Y:S02]  /*03b0*/  IMAD.WIDE R18, R5, 0x4, R18 ;  /* 0x0000000405127825 */ /* 0x000fe400078e0212 */
[----:B------:R-:W3:Y:S02]  /*03c0*/  LDG.E R15, desc[UR6][R14.64] ;  /* 0x000000060e0f7981 */ /* 0x000ee4000c1e1900 */
[----:B-1----:R-:W-:Y:S02]  /*03d0*/  IMAD.WIDE R16, R17, 0x4, R6 ;  /* 0x0000000411107825 */ /* 0x002fe400078e0206 */
[----:B------:R-:W3:Y:S04]  /*03e0*/  LDG.E R6, desc[UR6][R6.64] ;  /* 0x0000000606067981 */ /* 0x000ee8000c1e1900 */
[----:B------:R-:W4:Y:S04]  /*03f0*/  LDG.E R19, desc[UR6][R18.64] ;  /* 0x0000000612137981 */ /* 0x000f28000c1e1900 */
[----:B------:R-:W4:Y:S01]  /*0400*/  LDG.E R16, desc[UR6][R16.64] ;  /* 0x0000000610107981 */ /* 0x000f22000c1e1900 */
[----:B--2---:R-:W0:Y:S01]  /*0410*/  MUFU.RCP R5, R10 ;  /* 0x0000000a00057308 */ /* 0x004e220000001000 */
[----:B------:R-:W-:Y:S01]  /*0420*/  BSSY.RECONVERGENT B0, `(.L_x_2) ;  /* 0x0000012000007945 */ /* 0x000fe20003800200 */
[----:B0-----:R-:W-:Y:S01]  /*0430*/  FFMA R12, R5, -R10, 1 ;  /* 0x3f800000050c7423 */ /* 0x001fe2000000080a */
[----:B---3--:R-:W-:-:S04]  /*0440*/  FADD R0, R6, -R15 ;  /* 0x8000000f06007221 */ /* 0x008fc80000000000 */
[----:B------:R-:W-:Y:S01]  /*0450*/  FMUL R0, R0, 1.125 ;  /* 0x3f90000000007820 */ /* 0x000fe20000400000 */
[----:B----4-:R-:W-:-:S04]  /*0460*/  FADD R3, R16, -R19 ;  /* 0x8000001310037221 */ /* 0x010fc80000000000 */
[----:B------:R-:W-:-:S04]  /*0470*/  FFMA R3, R3, 0.041666667908430099487, -R0 ;  /* 0x3d2aaaab03037823 */ /* 0x000fc80000000800 */
[----:B------:R-:W0:Y:S01]  /*0480*/  FCHK P0, R3, R10 ;  /* 0x0000000a03007302 */ /* 0x000e220000000000 */
[----:B------:R-:W-:-:S04]  /*0490*/  FFMA R0, R5, R12, R5 ;  /* 0x0000000c05007223 */ /* 0x000fc80000000005 */
[----:B------:R-:W-:-:S04]  /*04a0*/  FFMA R6, R0, R3, RZ ;  /* 0x0000000300067223 */ /* 0x000fc800000000ff */
[----:B------:R-:W-:-:S04]  /*04b0*/  FFMA R17, R6, -R10, R3 ;  /* 0x8000000a06117223 */ /* 0x000fc80000000003 */
[----:B------:R-:W-:Y:S01]  /*04c0*/  FFMA R17, R0, R17, R6 ;  /* 0x0000001100117223 */ /* 0x000fe20000000006 */
[----:B0-----:R-:W-:Y:S06]  /*04d0*/  @!P0 BRA `(.L_x_3) ;  /* 0x0000000000188947 */ /* 0x001fec0003800000 */
[----:B------:R-:W0:Y:S01]  /*04e0*/  LDCU UR4, c[0x0][0x448] ;  /* 0x00008900ff0477ac */ /* 0x000e220008000800 */
[----:B------:R-:W-:Y:S02]  /*04f0*/  MOV R0, R3 ;  /* 0x0000000300007202 */ /* 0x000fe40000000f00 */
[----:B------:R-:W-:Y:S02]  /*0500*/  MOV R14, 0x530 ;  /* 0x00000530000e7802 */ /* 0x000fe40000000f00 */
[----:B0-----:R-:W-:-:S07]  /*0510*/  MOV R3, UR4 ;  /* 0x0000000400037c02 */ /* 0x001fce0008000f00 */
[----:B------:R-:W-:Y:S05]  /*0520*/  CALL.REL.NOINC `($__internal_0_$__cuda_sm3x_div_rn_noftz_f32_slowpath) ;  /* 0x0000000800707944 */ /* 0x000fea0003c00000 */
[----:B------:R-:W-:-:S07]  /*0530*/  MOV R17, R0 ;  /* 0x0000000000117202 */ /* 0x000fce0000000f00 */
.L_x_3:
[----:B------:R-:W-:Y:S05]  /*0540*/  BSYNC.RECONVERGENT B0 ;  /* 0x0000000000007941 */ /* 0x000fea0003800200 */
.L_x_2:
[----:B------:R-:W0:Y:S08]  /*0550*/  LDC.64 R18, c[0x0][0x420] ;  /* 0x00010800ff127b82 */ /* 0x000e300000000a00 */
[----:B------:R-:W1:Y:S08]  /*0560*/  LDC.64 R6, c[0x0][0x3b8] ;  /* 0x0000ee00ff067b82 */ /* 0x000e700000000a00 */
[----:B------:R-:W2:Y:S01]  /*0570*/  LDC.64 R14, c[0x0][0x428] ;  /* 0x00010a00ff0e7b82 */ /* 0x000ea20000000a00 */
[----:B0-----:R-:W-:-:S06]  /*0580*/  IMAD.WIDE.U32 R18, R13, 0x4, R18 ;  /* 0x000000040d127825 */ /* 0x001fcc00078e0012 */
[----:B------:R-:W3:Y:S01]  /*0590*/  LDG.E R19, desc[UR6][R18.64] ;  /* 0x0000000612137981 */ /* 0x000ee2000c1e1900 */
[----:B-1----:R-:W-:-:S05]  /*05a0*/  IMAD.WIDE R6, R11, 0x4, R6 ;  /* 0x000000040b067825 */ /* 0x002fca00078e0206 */
[----:B------:R-:W4:Y:S01]  /*05b0*/  LDG.E R3, desc[UR6][R6.64] ;  /* 0x0000000606037981 */ /* 0x000f22000c1e1900 */
[----:B--2---:R-:W-:-:S05]  /*05c0*/  IMAD.WIDE.U32 R14, R13, 0x4, R14 ;  /* 0x000000040d0e7825 */ /* 0x004fca00078e000e */
[----:B------:R0:W5:Y:S01]  /*05d0*/  LDG.E R16, desc[UR6][R14.64] ;  /* 0x000000060e107981 */ /* 0x000162000c1e1900 */
[----:B------:R-:W-:Y:S01]  /*05e0*/  BSSY.RECONVERGENT B0, `(.L_x_4) ;  /* 0x000000e000007945 */ /* 0x000fe20003800200 */
[----:B---3--:R-:W1:Y:S01]  /*05f0*/  MUFU.RCP R10, R19 ;  /* 0x00000013000a7308 */ /* 0x008e620000001000 */
[----:B----4-:R-:W-:-:S07]  /*0600*/  FMUL R0, R3, R4 ;  /* 0x0000000403007220 */ /* 0x010fce0000400000 */
[----:B------:R-:W2:Y:S01]  /*0610*/  FCHK P0, R0, R19 ;  /* 0x0000001300007302 */ /* 0x000ea20000000000 */
[----:B-1----:R-:W-:-:S04]  /*0620*/  FFMA R5, -R19, R10, 1 ;  /* 0x3f80000013057423 */ /* 0x002fc8000000010a */
[----:B------:R-:W-:-:S04]  /*0630*/  FFMA R5, R10, R5, R10 ;  /* 0x000000050a057223 */ /* 0x000fc8000000000a */
[----:B------:R-:W-:-:S04]  /*0640*/  FFMA R4, R0, R5, RZ ;  /* 0x0000000500047223 */ /* 0x000fc800000000ff */
[----:B------:R-:W-:-:S04]  /*0650*/  FFMA R3, -R19, R4, R0 ;  /* 0x0000000413037223 */ /* 0x000fc80000000100 */
[----:B------:R-:W-:Y:S01]  /*0660*/  FFMA R3, R5, R3, R4 ;  /* 0x0000000305037223 */ /* 0x000fe20000000004 */
[----:B0-2---:R-:W-:Y:S06]  /*0670*/  @!P0 BRA `(.L_x_5) ;  /* 0x0000000000108947 */ /* 0x005fec0003800000 */
[----:B------:R-:W-:Y:S02]  /*0680*/  MOV R3, R19 ;  /* 0x0000001300037202 */ /* 0x000fe40000000f00 */
[----:B------:R-:W-:-:S07]  /*0690*/  MOV R14, 0x6b0 ;  /* 0x000006b0000e7802 */ /* 0x000fce0000000f00 */
[----:B-----5:R-:W-:Y:S05]  /*06a0*/  CALL.REL.NOINC `($__internal_0_$__cuda_sm3x_div_rn_noftz_f32_slowpath) ;  /* 0x0000000800107944 */ /* 0x020fea0003c00000 */
[----:B------:R-:W-:-:S07]  /*06b0*/  MOV R3, R0 ;  /* 0x0000000000037202 */ /* 0x000fce0000000f00 */
.L_x_5:
[----:B------:R-:W-:Y:S05]  /*06c0*/  BSYNC.RECONVERGENT B0 ;  /* 0x0000000000007941 */ /* 0x000fea0003800200 */
.L_x_4:
[----:B------:R-:W0:Y:S08]  /*06d0*/  LDC.64 R4, c[0x0][0x388] ;  /* 0x0000e200ff047b82 */ /* 0x000e300000000a00 */
[----:B------:R-:W1:Y:S01]  /*06e0*/  LDC.64 R14, c[0x0][0x440] ;  /* 0x00011000ff0e7b82 */ /* 0x000e620000000a00 */
[----:B0-----:R-:W-:-:S05]  /*06f0*/  IMAD.WIDE R4, R11, 0x4, R4 ;  /* 0x000000040b047825 */ /* 0x001fca00078e0204 */
[----:B------:R-:W2:Y:S01]  /*0700*/  LDG.E R0, desc[UR6][R4.64] ;  /* 0x0000000604007981 */ /* 0x000ea2000c1e1900 */
[----:B-1----:R-:W-:-:S04]  /*0710*/  FMUL R3, R3, R14 ;  /* 0x0000000e03037220 */ /* 0x002fc80000400000 */
[----:B-----5:R-:W-:-:S04]  /*0720*/  FFMA R3, R16, R17, R3 ;  /* 0x0000001110037223 */ /* 0x020fc80000000003 */
[----:B--2---:R-:W-:-:S05]  /*0730*/  FADD R3, R3, R0 ;  /* 0x0000000003037221 */ /* 0x004fca0000000000 */
[----:B------:R0:W-:Y:S04]  /*0740*/  STG.E desc[UR6][R4.64], R3 ;  /* 0x0000000304007986 */ /* 0x0001e8000c101906 */
[----:B------:R-:W2:Y:S04]  /*0750*/  LDG.E R0, desc[UR6][R8.64] ;  /* 0x0000000608007981 */ /* 0x000ea8000c1e1900 */
[----:B------:R-:W2:Y:S04]  /*0760*/  LDG.E R17, desc[UR6][R8.64+-0x4] ;  /* 0xfffffc0608117981 */ /* 0x000ea8000c1e1900 */
[----:B------:R-:W3:Y:S04]  /*0770*/  LDG.E R10, desc[UR6][R8.64+0x4] ;  /* 0x00000406080a7981 */ /* 0x000ee8000c1e1900 */
[----:B------:R-:W3:Y:S01]  /*0780*/  LDG.E R19, desc[UR6][R8.64+-0x8] ;  /* 0xfffff80608137981 */ /* 0x000ee2000c1e1900 */
[----:B------:R-:W1:Y:S01]  /*0790*/  MUFU.RCP R12, R15 ;  /* 0x0000000f000c7308 */ /* 0x000e620000001000 */
[----:B------:R-:W-:Y:S01]  /*07a0*/  BSSY.RECONVERGENT B0, `(.L_x_6) ;  /* 0x0000011000007945 */ /* 0x000fe20003800200 */
[----:B--2---:R-:W-:Y:S01]  /*07b0*/  FADD R0, R0, -R17 ;  /* 0x8000001100007221 */ /* 0x004fe20000000000 */
[----:B-1----:R-:W-:-:S03]  /*07c0*/  FFMA R17, R12, -R15, 1 ;  /* 0x3f8000000c117423 */ /* 0x002fc6000000080f */
[----:B------:R-:W-:Y:S01]  /*07d0*/  FMUL R0, R0, 1.125 ;  /* 0x3f90000000007820 */ /* 0x000fe20000400000 */
[----:B------:R-:W-:Y:S01]  /*07e0*/  FFMA R17, R12, R17, R12 ;  /* 0x000000110c117223 */ /* 0x000fe2000000000c */
[----:B---3--:R-:W-:-:S04]  /*07f0*/  FADD R19, R10, -R19 ;  /* 0x800000130a137221 */ /* 0x008fc80000000000 */
[----:B------:R-:W-:-:S04]  /*0800*/  FFMA R0, R19, 0.041666667908430099487, -R0 ;  /* 0x3d2aaaab13007823 */ /* 0x000fc80000000800 */
[----:B------:R-:W1:Y:S01]  /*0810*/  FCHK P0, R0, R15 ;  /* 0x0000000f00007302 */ /* 0x000e620000000000 */
[----:B------:R-:W-:-:S04]  /*0820*/  FFMA R16, R0, R17, RZ ;  /* 0x0000001100107223 */ /* 0x000fc800000000ff */
[----:B0-----:R-:W-:-:S04]  /*0830*/  FFMA R3, R16, -R15, R0 ;  /* 0x8000000f10037223 */ /* 0x001fc80000000000 */
[----:B------:R-:W-:Y:S01]  /*0840*/  FFMA R16, R17, R3, R16 ;  /* 0x0000000311107223 */ /* 0x000fe20000000010 */
[----:B-1----:R-:W-:Y:S06]  /*0850*/  @!P0 BRA `(.L_x_7) ;  /* 0x0000000000148947 */ /* 0x002fec0003800000 */
[----:B------:R-:W0:Y:S01]  /*0860*/  LDCU UR4, c[0x0][0x444] ;  /* 0x00008880ff0477ac */ /* 0x000e220008000800 */
[----:B------:R-:W-:Y:S02]  /*0870*/  MOV R14, 0x8a0 ;  /* 0x000008a0000e7802 */ /* 0x000fe40000000f00 */
[----:B0-----:R-:W-:-:S07]  /*0880*/  MOV R3, UR4 ;  /* 0x0000000400037c02 */ /* 0x001fce0008000f00 */
[----:B------:R-:W-:Y:S05]  /*0890*/  CALL.REL.NOINC `($__internal_0_$__cuda_sm3x_div_rn_noftz_f32_slowpath) ;  /* 0x0000000400947944 */ /* 0x000fea0003c00000 */
[----:B------:R-:W-:-:S07]  /*08a0*/  MOV R16, R0 ;  /* 0x0000000000107202 */ /* 0x000fce0000000f00 */
.L_x_7:
[----:B------:R-:W-:Y:S05]  /*08b0*/  BSYNC.RECONVERGENT B0 ;  /* 0x0000000000007941 */ /* 0x000fea0003800200 */
.L_x_6:
[----:B------:R-:W0:Y:S08]  /*08c0*/  LDC.64 R8, c[0x0][0x398] ;  /* 0x0000e600ff087b82 */ /* 0x000e300000000a00 */
[----:B------:R-:W1:Y:S01]  /*08d0*/  LDC R12, c[0x0][0x444] ;  /* 0x00011100ff0c7b82 */ /* 0x000e620000000800 */
[----:B0-----:R-:W-:-:S05]  /*08e0*/  IMAD.WIDE R8, R11, 0x4, R8 ;  /* 0x000000040b087825 */ /* 0x001fca00078e0208 */
[----:B------:R-:W2:Y:S04]  /*08f0*/  LDG.E R0, desc[UR6][R8.64] ;  /* 0x0000000608007981 */ /* 0x000ea8000c1e1900 */
[----:B------:R-:W2:Y:S04]  /*0900*/  LDG.E R3, desc[UR6][R8.64+-0x4] ;  /* 0xfffffc0608037981 */ /* 0x000ea8000c1e1900 */
[----:B------:R-:W3:Y:S04]  /*0910*/  LDG.E R10, desc[UR6][R8.64+0x4] ;  /* 0x00000406080a7981 */ /* 0x000ee8000c1e1900 */
[----:B------:R-:W3:Y:S01]  /*0920*/  LDG.E R15, desc[UR6][R8.64+-0x8] ;  /* 0xfffff806080f7981 */ /* 0x000ee2000c1e1900 */
[----:B-1----:R-:W0:Y:S01]  /*0930*/  MUFU.RCP R17, R12 ;  /* 0x0000000c00117308 */ /* 0x002e220000001000 */
[----:B------:R-:W-:Y:S01]  /*0940*/  BSSY.RECONVERGENT B0, `(.L_x_8) ;  /* 0x0000012000007945 */ /* 0x000fe20003800200 */
[----:B--2---:R-:W-:-:S04]  /*0950*/  FADD R0, R0, -R3 ;  /* 0x8000000300007221 */ /* 0x004fc80000000000 */
[----:B------:R-:W-:Y:S01]  /*0960*/  FMUL R0, R0, 1.125 ;  /* 0x3f90000000007820 */ /* 0x000fe20000400000 */
[----:B---3--:R-:W-:Y:S01]  /*0970*/  FADD R15, R10, -R15 ;  /* 0x8000000f0a0f7221 */ /* 0x008fe20000000000 */
[----:B0-----:R-:W-:-:S03]  /*0980*/  FFMA R10, R17, -R12, 1 ;  /* 0x3f800000110a7423 */ /* 0x001fc6000000080c */
[----:B------:R-:W-:Y:S01]  /*0990*/  FFMA R15, R15, 0.041666667908430099487, -R0 ;  /* 0x3d2aaaab0f0f7823 */ /* 0x000fe20000000800 */
[----:B------:R-:W-:-:S03]  /*09a0*/  FFMA R0, R17, R10, R17 ;  /* 0x0000000a11007223 */ /* 0x000fc60000000011 */
[----:B------:R-:W0:Y:S01]  /*09b0*/  FCHK P0, R15, R12 ;  /* 0x0000000c0f007302 */ /* 0x000e220000000000 */
        /* <DEDUP_REMOVED lines=10> */
.L_x_9:
[----:B------:R-:W-:Y:S05]  /*0a60*/  BSYNC.RECONVERGENT B0 ;  /* 0x0000000000007941 */ /* 0x000fea0003800200 */
.L_x_8:
[----:B------:R-:W0:Y:S01]  /*0a70*/  LDC.64 R18, c[0x0][0x3d8] ;  /* 0x0000f600ff127b82 */ /* 0x000e220000000a00 */
[----:B------:R-:W2:Y:S07]  /*0a80*/  LDG.E R7, desc[UR6][R6.64] ;  /* 0x0000000606077981 */ /* 0x000eae000c1e1900 */
[----:B------:R-:W1:Y:S01]  /*0a90*/  LDC.64 R14, c[0x0][0x3e0] ;  /* 0x0000f800ff0e7b82 */ /* 0x000e620000000a00 */
[----:B0-----:R-:W-:-:S05]  /*0aa0*/  IMAD.WIDE.U32 R18, R2, 0x4, R18 ;  /* 0x0000000402127825 */ /* 0x001fca00078e0012 */
[----:B------:R-:W3:Y:S01]  /*0ab0*/  LDG.E R3, desc[UR6][R18.64] ;  /* 0x0000000612037981 */ /* 0x000ee2000c1e1900 */
[----:B-1----:R-:W-:-:S05]  /*0ac0*/  IMAD.WIDE.U32 R14, R2, 0x4, R14 ;  /* 0x00000004020e7825 */ /* 0x002fca00078e000e */
[----:B------:R0:W5:Y:S01]  /*0ad0*/  LDG.E R9, desc[UR6][R14.64] ;  /* 0x000000060e097981 */ /* 0x000162000c1e1900 */
[----:B------:R-:W-:Y:S01]  /*0ae0*/  BSSY.RECONVERGENT B0, `(.L_x_10) ;  /* 0x000000d000007945 */ /* 0x000fe20003800200 */
[----:B--2---:R-:W-:Y:S01]  /*0af0*/  FMUL R0, R7, R16 ;  /* 0x0000001007007220 */ /* 0x004fe20000400000 */
[----:B---3--:R-:W1:Y:S08]  /*0b00*/  MUFU.RCP R10, R3 ;  /* 0x00000003000a7308 */ /* 0x008e700000001000 */
[----:B------:R-:W2:Y:S01]  /*0b10*/  FCHK P0, R0, R3 ;  /* 0x0000000300007302 */ /* 0x000ea20000000000 */
[----:B-1----:R-:W-:-:S04]  /*0b20*/  FFMA R17, -R3, R10, 1 ;  /* 0x3f80000003117423 */ /* 0x002fc8000000010a */
[----:B------:R-:W-:-:S04]  /*0b30*/  FFMA R17, R10, R17, R10 ;  /* 0x000000110a117223 */ /* 0x000fc8000000000a */
[----:B------:R-:W-:-:S04]  /*0b40*/  FFMA R10, R0, R17, RZ ;  /* 0x00000011000a7223 */ /* 0x000fc800000000ff */
[----:B------:R-:W-:-:S04]  /*0b50*/  FFMA R12, -R3, R10, R0 ;  /* 0x0000000a030c7223 */ /* 0x000fc80000000100 */
[----:B------:R-:W-:Y:S01]  /*0b60*/  FFMA R10, R17, R12, R10 ;  /* 0x0000000c110a7223 */ /* 0x000fe2000000000a */
[----:B0-2---:R-:W-:Y:S06]  /*0b70*/  @!P0 BRA `(.L_x_11) ;  /* 0x00000000000c8947 */ /* 0x005fec0003800000 */
[----:B------:R-:W-:-:S07]  /*0b80*/  MOV R14, 0xba0 ;  /* 0x00000ba0000e7802 */ /* 0x000fce0000000f00 */
[----:B-----5:R-:W-:Y:S05]  /*0b90*/  CALL.REL.NOINC `($__internal_0_$__cuda_sm3x_div_rn_noftz_f32_slowpath) ;  /* 0x0000000000d47944 */ /* 0x020fea0003c00000 */
[----:B------:R-:W-:-:S07]  /*0ba0*/  MOV R10, R0 ;  /* 0x00000000000a7202 */ /* 0x000fce0000000f00 */
.L_x_11:
[----:B------:R-:W-:Y:S05]  /*0bb0*/  BSYNC.RECONVERGENT B0 ;  /* 0x0000000000007941 */ /* 0x000fea0003800200 */
.L_x_10:
[----:B------:R-:W0:Y:S01]  /*0bc0*/  LDC.64 R6, c[0x0][0x380] ;  /* 0x0000e000ff067b82 */ /* 0x000e220000000a00 */
[----:B------:R-:W1:Y:S01]  /*0bd0*/  LDCU UR8, c[0x0][0x44c] ;  /* 0x00008980ff0877ac */ /* 0x000e620008000800 */
[----:B------:R-:W2:Y:S01]  /*0be0*/  LDCU UR5, c[0x0][0x43c] ;  /* 0x00008780ff0577ac */ /* 0x000ea20008000800 */
[----:B------:R-:W3:Y:S01]  /*0bf0*/  LDCU UR9, c[0x0][0x440] ;  /* 0x00008800ff0977ac */ /* 0x000ee20008000800 */
[----:B0-----:R-:W-:-:S05]  /*0c00*/  IMAD.WIDE R6, R11, 0x4, R6 ;  /* 0x000000040b067825 */ /* 0x001fca00078e0206 */
[----:B------:R-:W4:Y:S01]  /*0c10*/  LDG.E R3, desc[UR6][R6.64] ;  /* 0x0000000606037981 */ /* 0x000f22000c1e1900 */
[----:B-1----:R-:W-:Y:S01]  /*0c20*/  ULOP3.LUT UR4, URZ, UR8, URZ, 0x33, !UPT ;  /* 0x00000008ff047292 */ /* 0x002fe2000f8e33ff */
[----:B---3--:R-:W-:-:S03]  /*0c30*/  FMUL R10, R10, UR9 ;  /* 0x000000090a0a7c20 */ /* 0x008fc60008400000 */
[----:B--2---:R-:W-:Y:S01]  /*0c40*/  UIADD3 UR4, UPT, UPT, UR4, UR5, URZ ;  /* 0x0000000504047290 */ /* 0x004fe2000fffe0ff */
[----:B-----5:R-:W-:Y:S01]  /*0c50*/  FFMA R8, R9, R8, R10 ;  /* 0x0000000809087223 */ /* 0x020fe2000000000a */
[----:B------:R-:W0:Y:S04]  /*0c60*/  LDCU UR5, c[0x0][0x438] ;  /* 0x00008700ff0577ac */ /* 0x000e280008000800 */
[----:B------:R-:W-:-:S04]  /*0c70*/  ISETP.GE.AND P0, PT, R13, UR4, PT ;  /* 0x000000040d007c0c */ /* 0x000fc8000bf06270 */
[----:B------:R-:W-:Y:S01]  /*0c80*/  ISETP.GT.AND P0, PT, R13, UR8, !P0 ;  /* 0x000000080d007c0c */ /* 0x000fe2000c704270 */
[----:B------:R-:W1:-:S12]  /*0c90*/  LDCU UR4, c[0x0][0x450] ;  /* 0x00008a00ff0477ac */ /* 0x000e580008000800 */
[----:B------:R-:W2:Y:S08]  /*0ca0*/  @!P0 LDC.64 R18, c[0x0][0x3d0] ;  /* 0x0000f400ff128b82 */ /* 0x000eb00000000a00 */
[----:B------:R-:W3:Y:S08]  /*0cb0*/  @!P0 LDC.64 R16, c[0x0][0x400] ;  /* 0x00010000ff108b82 */ /* 0x000ef00000000a00 */
[----:B------:R-:W0:Y:S01]  /*0cc0*/  @!P0 LDC.64 R14, c[0x0][0x3b0] ;  /* 0x0000ec00ff0e8b82 */ /* 0x000e220000000a00 */
[----:B--2---:R-:W-:-:S04]  /*0cd0*/  @!P0 IMAD.WIDE R18, R11, 0x4, R18 ;  /* 0x000000040b128825 */ /* 0x004fc800078e0212 */
[----:B---3--:R-:W-:-:S04]  /*0ce0*/  @!P0 IMAD.WIDE.U32 R16, R13, 0x4, R16 ;  /* 0x000000040d108825 */ /* 0x008fc800078e0010 */
[----:B0-----:R-:W-:-:S04]  /*0cf0*/  @!P0 IMAD.WIDE R14, R11, 0x4, R14 ;  /* 0x000000040b0e8825 */ /* 0x001fc800078e020e */
[----:B----4-:R-:W-:-:S05]  /*0d00*/  FADD R3, R8, R3 ;  /* 0x0000000308037221 */ /* 0x010fca0000000000 */
[----:B------:R0:W-:Y:S04]  /*0d10*/  STG.E desc[UR6][R6.64], R3 ;  /* 0x0000000306007986 */ /* 0x0001e8000c101906 */
[----:B------:R-:W2:Y:S04]  /*0d20*/  @!P0 LDG.E R5, desc[UR6][R4.64] ;  /* 0x0000000604058981 */ /* 0x000ea8000c1e1900 */
[----:B------:R-:W2:Y:S04]  /*0d30*/  @!P0 LDG.E R18, desc[UR6][R18.64] ;  /* 0x0000000612128981 */ /* 0x000ea8000c1e1900 */
[----:B------:R-:W3:Y:S04]  /*0d40*/  @!P0 LDG.E R16, desc[UR6][R16.64] ;  /* 0x0000000610108981 */ /* 0x000ee8000c1e1900 */
[----:B------:R-:W3:Y:S01]  /*0d50*/  @!P0 LDG.E R9, desc[UR6][R14.64] ;  /* 0x000000060e098981 */ /* 0x000ee2000c1e1900 */
[----:B-1----:R-:W-:-:S02]  /*0d60*/  UIADD3 UR4, UPT, UPT, UR4, UR8, URZ ;  /* 0x0000000804047290 */ /* 0x002fc4000fffe0ff */
[----:B------:R-:W-:Y:S02]  /*0d70*/  ISETP.GT.AND P2, PT, R2, UR8, PT ;  /* 0x0000000802007c0c */ /* 0x000fe4000bf44270 */
[----:B------:R-:W-:-:S04]  /*0d80*/  ULOP3.LUT UR4, URZ, UR4, URZ, 0x33, !UPT ;  /* 0x00000004ff047292 */ /* 0x000fc8000f8e33ff */
[----:B------:R-:W-:-:S06]  /*0d90*/  UIADD3 UR4, UPT, UPT, UR4, UR5, URZ ;  /* 0x0000000504047290 */ /* 0x000fcc000fffe0ff */
[----:B------:R-:W-:Y:S01]  /*0da0*/  ISETP.GE.AND P1, PT, R2, UR4, PT ;  /* 0x0000000402007c0c */ /* 0x000fe2000bf26270 */
[----:B--2---:R-:W-:-:S04]  /*0db0*/  @!P0 FMUL R0, R18, R5 ;  /* 0x0000000512008220 */ /* 0x004fc80000400000 */
[----:B0-----:R-:W-:-:S04]  /*0dc0*/  @!P0 FMUL R3, R0, UR9 ;  /* 0x0000000900038c20 */ /* 0x001fc80008400000 */
[----:B---3--:R-:W-:-:S05]  /*0dd0*/  @!P0 FFMA R3, R16, R9, R3 ;  /* 0x0000000910038223 */ /* 0x008fca0000000003 */
[----:B------:R0:W-:Y:S01]  /*0de0*/  @!P0 STG.E desc[UR6][R14.64], R3 ;  /* 0x000000030e008986 */ /* 0x0001e2000c101906 */
[----:B------:R-:W-:Y:S05]  /*0df0*/  @!P1 EXIT P2 ;  /* 0x000000000000994d */ /* 0x000fea0001000000 */
[----:B------:R-:W1:Y:S01]  /*0e00*/  LDC.64 R8, c[0x0][0x3c8] ;  /* 0x0000f200ff087b82 */ /* 0x000e620000000a00 */
[----:B------:R-:W2:Y:S07]  /*0e10*/  LDG.E R7, desc[UR6][R6.64] ;  /* 0x0000000606077981 */ /* 0x000eae000c1e1900 */
[----:B------:R-:W0:Y:S08]  /*0e20*/  LDC.64 R4, c[0x0][0x418] ;  /* 0x00010600ff047b82 */ /* 0x000e300000000a00 */
[----:B------:R-:W3:Y:S01]  /*0e30*/  LDC.64 R12, c[0x0][0x3a8] ;  /* 0x0000ea00ff0c7b82 */ /* 0x000ee20000000a00 */
[----:B-1----:R-:W-:-:S06]  /*0e40*/  IMAD.WIDE R8, R11, 0x4, R8 ;  /* 0x000000040b087825 */ /* 0x002fcc00078e0208 */
[----:B------:R-:W2:Y:S01]  /*0e50*/  LDG.E R8, desc[UR6][R8.64] ;  /* 0x0000000608087981 */ /* 0x000ea2000c1e1900 */
[----:B0-----:R-:W-:-:S06]  /*0e60*/  IMAD.WIDE.U32 R2, R2, 0x4, R4 ;  /* 0x0000000402027825 */ /* 0x001fcc00078e0004 */
[----:B------:R-:W4:Y:S01]  /*0e70*/  LDG.E R2, desc[UR6][R2.64] ;  /* 0x0000000602027981 */ /* 0x000f22000c1e1900 */
[----:B---3--:R-:W-:-:S05]  /*0e80*/  IMAD.WIDE R4, R11, 0x4, R12 ;  /* 0x000000040b047825 */ /* 0x008fca00078e020c */
[----:B------:R-:W4:Y:S01]  /*0e90*/  LDG.E R11, desc[UR6][R4.64] ;  /* 0x00000006040b7981 */ /* 0x000f22000c1e1900 */
[----:B--2---:R-:W-:-:S04]  /*0ea0*/  FMUL R0, R8, R7 ;  /* 0x0000000708007220 */ /* 0x004fc80000400000 */
[----:B------:R-:W-:-:S04]  /*0eb0*/  FMUL R13, R0, UR9 ;  /* 0x00000009000d7c20 */ /* 0x000fc80008400000 */
[----:B----4-:R-:W-:-:S05]  /*0ec0*/  FFMA R11, R2, R11, R13 ;  /* 0x0000000b020b7223 */ /* 0x010fca000000000d */
[----:B------:R-:W-:Y:S01]  /*0ed0*/  STG.E desc[UR6][R4.64], R11 ;  /* 0x0000000b04007986 */ /* 0x000fe2000c101906 */
[----:B------:R-:W-:Y:S05]  /*0ee0*/  EXIT ;  /* 0x000000000000794d */ /* 0x000fea0003800000 */
        .weak           $__internal_0_$__cuda_sm3x_div_rn_noftz_f32_slowpath
        .type           $__internal_0_$__cuda_sm3x_div_rn_noftz_f32_slowpath,@function
        .size           $__internal_0_$__cuda_sm3x_div_rn_noftz_f32_slowpath,(.L_x_24 - $__internal_0_$__cuda_sm3x_div_rn_noftz_f32_slowpath)
$__internal_0_$__cuda_sm3x_div_rn_noftz_f32_slowpath:
[----:B------:R-:W-:Y:S01]  /*0ef0*/  SHF.R.U32.HI R12, RZ, 0x17, R3 ;  /* 0x00000017ff0c7819 */ /* 0x000fe20000011603 */
[----:B------:R-:W-:Y:S01]  /*0f00*/  BSSY.RECONVERGENT B1, `(.L_x_12) ;  /* 0x0000062000017945 */ /* 0x000fe20003800200 */
[----:B------:R-:W-:Y:S02]  /*0f10*/  SHF.R.U32.HI R15, RZ, 0x17, R0 ;  /* 0x00000017ff0f7819 */ /* 0x000fe40000011600 */
[----:B------:R-:W-:Y:S02]  /*0f20*/  LOP3.LUT R12, R12, 0xff, RZ, 0xc0, !PT ;  /* 0x000000ff0c0c7812 */ /* 0x000fe400078ec0ff */
[----:B------:R-:W-:Y:S02]  /*0f30*/  LOP3.LUT R15, R15, 0xff, RZ, 0xc0, !PT ;  /* 0x000000ff0f0f7812 */ /* 0x000fe400078ec0ff */
[----:B------:R-:W-:Y:S02]  /*0f40*/  IADD3 R19, PT, PT, R12, -0x1, RZ ;  /* 0xffffffff0c137810 */ /* 0x000fe40007ffe0ff */
[----:B------:R-:W-:-:S02]  /*0f50*/  IADD3 R18, PT, PT, R15, -0x1, RZ ;  /* 0xffffffff0f127810 */ /* 0x000fc40007ffe0ff */
[----:B------:R-:W-:-:S04]  /*0f60*/  ISETP.GT.U32.AND P0, PT, R19, 0xfd, PT ;  /* 0x000000fd1300780c */ /* 0x000fc80003f04070 */
[----:B------:R-:W-:-:S13]  /*0f70*/  ISETP.GT.U32.OR P0, PT, R18, 0xfd, P0 ;  /* 0x000000fd1200780c */ /* 0x000fda0000704470 */
[----:B------:R-:W-:Y:S01]  /*0f80*/  @!P0 MOV R10, RZ ;  /* 0x000000ff000a8202 */ /* 0x000fe20000000f00 */
[----:B------:R-:W-:Y:S06]  /*0f90*/  @!P0 BRA `(.L_x_13) ;  /* 0x00000000005c8947 */ /* 0x000fec0003800000 */
[----:B------:R-:W-:Y:S02]  /*0fa0*/  FSETP.GTU.FTZ.AND P0, PT, |R0|, +INF , PT ;  /* 0x7f8000000000780b */ /* 0x000fe40003f1c200 */
[----:B------:R-:W-:-:S04]  /*0fb0*/  FSETP.GTU.FTZ.AND P1, PT, |R3|, +INF , PT ;  /* 0x7f8000000300780b */ /* 0x000fc80003f3c200 */
[----:B------:R-:W-:-:S13]  /*0fc0*/  PLOP3.LUT P0, PT, P0, P1, PT, 0xf8, 0x8f ;  /* 0x00000000008f781c */ /* 0x000fda0000703f70 */
[----:B------:R-:W-:Y:S05]  /*0fd0*/  @P0 BRA `(.L_x_14) ;  /* 0x00000004004c0947 */ /* 0x000fea0003800000 */
[----:B------:R-:W-:-:S13]  /*0fe0*/  LOP3.LUT P0, RZ, R3, 0x7fffffff, R0, 0xc8, !PT ;  /* 0x7fffffff03ff7812 */ /* 0x000fda000780c800 */
[----:B------:R-:W-:Y:S05]  /*0ff0*/  @!P0 BRA `(.L_x_15) ;  /* 0x00000004003c8947 */ /* 0x000fea0003800000 */
[C---:B------:R-:W-:Y:S02]  /*1000*/  FSETP.NEU.FTZ.AND P2, PT, |R0|.reuse, +INF , PT ;  /* 0x7f8000000000780b */ /* 0x040fe40003f5d200 */
[----:B------:R-:W-:Y:S02]  /*1010*/  FSETP.NEU.FTZ.AND P1, PT, |R3|, +INF , PT ;  /* 0x7f8000000300780b */ /* 0x000fe40003f3d200 */
[----:B------:R-:W-:-:S11]  /*1020*/  FSETP.NEU.FTZ.AND P0, PT, |R0|, +INF , PT ;  /* 0x7f8000000000780b */ /* 0x000fd60003f1d200 */
[----:B------:R-:W-:Y:S05]  /*1030*/  @!P1 BRA !P2, `(.L_x_15) ;  /* 0x00000004002c9947 */ /* 0x000fea0005000000 */
[----:B------:R-:W-:-:S04]  /*1040*/  LOP3.LUT P2, RZ, R0, 0x7fffffff, RZ, 0xc0, !PT ;  /* 0x7fffffff00ff7812 */ /* 0x000fc8000784c0ff */
[----:B------:R-:W-:-:S13]  /*1050*/  PLOP3.LUT P1, PT, P1, P2, PT, 0x2f, 0xf2 ;  /* 0x0000000000f2781c */ /* 0x000fda0000f24577 */
[----:B------:R-:W-:Y:S05]  /*1060*/  @P1 BRA `(.L_x_16) ;  /* 0x0000000400181947 */ /* 0x000fea0003800000 */
[----:B------:R-:W-:-:S04]  /*1070*/  LOP3.LUT P1, RZ, R3, 0x7fffffff, RZ, 0xc0, !PT ;  /* 0x7fffffff03ff7812 */ /* 0x000fc8000782c0ff */
[----:B------:R-:W-:-:S13]  /*1080*/  PLOP3.LUT P0, PT, P0, P1, PT, 0x2f, 0xf2 ;  /* 0x0000000000f2781c */ /* 0x000fda0000702577 */
[----:B------:R-:W-:Y:S05]  /*1090*/  @P0 BRA `(.L_x_17) ;  /* 0x0000000400000947 */ /* 0x000fea0003800000 */
[----:B------:R-:W-:Y:S02]  /*10a0*/  ISETP.GE.AND P0, PT, R18, RZ, PT ;  /* 0x000000ff1200720c */ /* 0x000fe40003f06270 */
[----:B------:R-:W-:-:S11]  /*10b0*/  ISETP.GE.AND P1, PT, R19, RZ, PT ;  /* 0x000000ff1300720c */ /* 0x000fd60003f26270 */
[----:B------:R-:W-:Y:S01]  /*10c0*/  @P0 MOV R10, RZ ;  /* 0x000000ff000a0202 */ /* 0x000fe20000000f00 */
[----:B------:R-:W-:Y:S01]  /*10d0*/  @!P0 FFMA R0, R0, 1.84467440737095516160e+19, RZ ;  /* 0x5f80000000008823 */ /* 0x000fe200000000ff */
[----:B------:R-:W-:Y:S01]  /*10e0*/  @!P0 MOV R10, 0xffffffc0 ;  /* 0xffffffc0000a8802 */ /* 0x000fe20000000f00 */
[----:B------:R-:W-:-:S03]  /*10f0*/  @!P1 FFMA R3, R3, 1.84467440737095516160e+19, RZ ;  /* 0x5f80000003039823 */ /* 0x000fc600000000ff */
[----:B------:R-:W-:-:S07]  /*1100*/  @!P1 IADD3 R10, PT, PT, R10, 0x40, RZ ;  /* 0x000000400a0a9810 */ /* 0x000fce0007ffe0ff */
.L_x_13:
[----:B------:R-:W-:Y:S01]  /*1110*/  LEA R18, R12, 0xc0800000, 0x17 ;  /* 0xc08000000c127811 */ /* 0x000fe200078eb8ff */
[----:B------:R-:W-:Y:S03]  /*1120*/  BSSY.RECONVERGENT B2, `(.L_x_18) ;  /* 0x0000036000027945 */ /* 0x000fe60003800200 */
[----:B------:R-:W-:Y:S02]  /*1130*/  IADD3 R20, PT, PT, -R18, R3, RZ ;  /* 0x0000000312147210 */ /* 0x000fe40007ffe1ff */
[----:B------:R-:W-:Y:S02]  /*1140*/  IADD3 R3, PT, PT, R15, -0x7f, RZ ;  /* 0xffffff810f037810 */ /* 0x000fe40007ffe0ff */
[----:B------:R-:W0:Y:S01]  /*1150*/  MUFU.RCP R18, R20 ;  /* 0x0000001400127308 */ /* 0x000e220000001000 */
[----:B------:R-:W-:Y:S02]  /*1160*/  FADD.FTZ R19, -R20, -RZ ;  /* 0x800000ff14137221 */ /* 0x000fe40000010100 */
[----:B------:R-:W-:-:S02]  /*1170*/  IMAD R0, R3, -0x800000, R0 ;  /* 0xff80000003007824 */ /* 0x000fc400078e0200 */
[----:B0-----:R-:W-:-:S04]  /*1180*/  FFMA R15, R18, R19, 1 ;  /* 0x3f800000120f7423 */ /* 0x001fc80000000013 */
[----:B------:R-:W-:-:S04]  /*1190*/  FFMA R15, R18, R15, R18 ;  /* 0x0000000f120f7223 */ /* 0x000fc80000000012 */
[----:B------:R-:W-:-:S04]  /*11a0*/  FFMA R18, R0, R15, RZ ;  /* 0x0000000f00127223 */ /* 0x000fc800000000ff */
[----:B------:R-:W-:-:S04]  /*11b0*/  FFMA R21, R19, R18, R0 ;  /* 0x0000001213157223 */ /* 0x000fc80000000000 */
[----:B------:R-:W-:Y:S01]  /*11c0*/  FFMA R18, R15, R21, R18 ;  /* 0x000000150f127223 */ /* 0x000fe20000000012 */
[----:B------:R-:W-:-:S03]  /*11d0*/  IADD3 R21, PT, PT, R3, 0x7f, -R12 ;  /* 0x0000007f03157810 */ /* 0x000fc60007ffe80c */
[----:B------:R-:W-:Y:S01]  /*11e0*/  FFMA R19, R19, R18, R0 ;  /* 0x0000001213137223 */ /* 0x000fe20000000000 */
[----:B------:R-:W-:-:S03]  /*11f0*/  IADD3 R21, PT, PT, R21, R10, RZ ;  /* 0x0000000a15157210 */ /* 0x000fc60007ffe0ff */
[----:B------:R-:W-:-:S05]  /*1200*/  FFMA R0, R15, R19, R18 ;  /* 0x000000130f007223 */ /* 0x000fca0000000012 */
[----:B------:R-:W-:-:S04]  /*1210*/  SHF.R.U32.HI R3, RZ, 0x17, R0 ;  /* 0x00000017ff037819 */ /* 0x000fc80000011600 */
[----:B------:R-:W-:-:S04]  /*1220*/  LOP3.LUT R3, R3, 0xff, RZ, 0xc0, !PT ;  /* 0x000000ff03037812 */ /* 0x000fc800078ec0ff */
[----:B------:R-:W-:-:S04]  /*1230*/  IADD3 R10, PT, PT, R3, R21, RZ ;  /* 0x00000015030a7210 */ /* 0x000fc80007ffe0ff */
[----:B------:R-:W-:-:S04]  /*1240*/  IADD3 R3, PT, PT, R10, -0x1, RZ ;  /* 0xffffffff0a037810 */ /* 0x000fc80007ffe0ff */
[----:B------:R-:W-:-:S13]  /*1250*/  ISETP.GE.U32.AND P0, PT, R3, 0xfe, PT ;  /* 0x000000fe0300780c */ /* 0x000fda0003f06070 */
[----:B------:R-:W-:Y:S05]  /*1260*/  @!P0 BRA `(.L_x_19) ;  /* 0x0000000000808947 */ /* 0x000fea0003800000 */
[----:B------:R-:W-:-:S13]  /*1270*/  ISETP.GT.AND P0, PT, R10, 0xfe, PT ;  /* 0x000000fe0a00780c */ /* 0x000fda0003f04270 */
[----:B------:R-:W-:Y:S05]  /*1280*/  @P0 BRA `(.L_x_20) ;  /* 0x00000000006c0947 */ /* 0x000fea0003800000 */
[----:B------:R-:W-:-:S13]  /*1290*/  ISETP.GE.AND P0, PT, R10, 0x1, PT ;  /* 0x000000010a00780c */ /* 0x000fda0003f06270 */
[----:B------:R-:W-:Y:S05]  /*12a0*/  @P0 BRA `(.L_x_21) ;  /* 0x0000000000740947 */ /* 0x000fea0003800000 */
[----:B------:R-:W-:Y:S02]  /*12b0*/  ISETP.GE.AND P0, PT, R10, -0x18, PT ;  /* 0xffffffe80a00780c */ /* 0x000fe40003f06270 */
[----:B------:R-:W-:-:S11]  /*12c0*/  LOP3.LUT R0, R0, 0x80000000, RZ, 0xc0, !PT ;  /* 0x8000000000007812 */ /* 0x000fd600078ec0ff */
[----:B------:R-:W-:Y:S05]  /*12d0*/  @!P0 BRA `(.L_x_21) ;  /* 0x0000000000688947 */ /* 0x000fea0003800000 */
[-CC-:B------:R-:W-:Y:S01]  /*12e0*/  FFMA.RZ R3, R15, R19.reuse, R18.reuse ;  /* 0x000000130f037223 */ /* 0x180fe2000000c012 */
[C---:B------:R-:W-:Y:S02]  /*12f0*/  ISETP.NE.AND P2, PT, R10.reuse, RZ, PT ;  /* 0x000000ff0a00720c */ /* 0x040fe40003f45270 */
[C---:B------:R-:W-:Y:S02]  /*1300*/  ISETP.NE.AND P1, PT, R10.reuse, RZ, PT ;  /* 0x000000ff0a00720c */ /* 0x040fe40003f25270 */
[----:B------:R-:W-:Y:S01]  /*1310*/  LOP3.LUT R12, R3, 0x7fffff, RZ, 0xc0, !PT ;  /* 0x007fffff030c7812 */ /* 0x000fe200078ec0ff */
[CCC-:B------:R-:W-:Y:S01]  /*1320*/  FFMA.RP R3, R15.reuse, R19.reuse, R18.reuse ;  /* 0x000000130f037223 */ /* 0x1c0fe20000008012 */
[----:B------:R-:W-:Y:S01]  /*1330*/  FFMA.RM R18, R15, R19, R18 ;  /* 0x000000130f127223 */ /* 0x000fe20000004012 */
[----:B------:R-:W-:Y:S02]  /*1340*/  IADD3 R15, PT, PT, R10, 0x20, RZ ;  /* 0x000000200a0f7810 */ /* 0x000fe40007ffe0ff */
[----:B------:R-:W-:-:S02]  /*1350*/  LOP3.LUT R12, R12, 0x800000, RZ, 0xfc, !PT ;  /* 0x008000000c0c7812 */ /* 0x000fc400078efcff */
[----:B------:R-:W-:Y:S02]  /*1360*/  IADD3 R10, PT, PT, -R10, RZ, RZ ;  /* 0x000000ff0a0a7210 */ /* 0x000fe40007ffe1ff */
[----:B------:R-:W-:Y:S02]  /*1370*/  SHF.L.U32 R15, R12, R15, RZ ;  /* 0x0000000f0c0f7219 */ /* 0x000fe400000006ff */
[----:B------:R-:W-:Y:S02]  /*1380*/  FSETP.NEU.FTZ.AND P0, PT, R3, R18, PT ;  /* 0x000000120300720b */ /* 0x000fe40003f1d000 */
[----:B------:R-:W-:Y:S02]  /*1390*/  SEL R3, R10, RZ, P2 ;  /* 0x000000ff0a037207 */ /* 0x000fe40001000000 */
[----:B------:R-:W-:Y:S02]  /*13a0*/  ISETP.NE.AND P1, PT, R15, RZ, P1 ;  /* 0x000000ff0f00720c */ /* 0x000fe40000f25270 */
[----:B------:R-:W-:-:S02]  /*13b0*/  SHF.R.U32.HI R3, RZ, R3, R12 ;  /* 0x00000003ff037219 */ /* 0x000fc4000001160c */
[----:B------:R-:W-:Y:S02]  /*13c0*/  PLOP3.LUT P0, PT, P0, P1, PT, 0xf8, 0x8f ;  /* 0x00000000008f781c */ /* 0x000fe40000703f70 */
[----:B------:R-:W-:Y:S02]  /*13d0*/  SHF.R.U32.HI R15, RZ, 0x1, R3 ;  /* 0x00000001ff0f7819 */ /* 0x000fe40000011603 */
[----:B------:R-:W-:-:S04]  /*13e0*/  SEL R10, RZ, 0x1, !P0 ;  /* 0x00000001ff0a7807 */ /* 0x000fc80004000000 */
[----:B------:R-:W-:-:S04]  /*13f0*/  LOP3.LUT R10, R10, 0x1, R15, 0xf8, !PT ;  /* 0x000000010a0a7812 */ /* 0x000fc800078ef80f */
[----:B------:R-:W-:-:S04]  /*1400*/  LOP3.LUT R10, R10, R3, RZ, 0xc0, !PT ;  /* 0x000000030a0a7212 */ /* 0x000fc800078ec0ff */
[----:B------:R-:W-:-:S04]  /*1410*/  IADD3 R15, PT, PT, R15, R10, RZ ;  /* 0x0000000a0f0f7210 */ /* 0x000fc80007ffe0ff */
[----:B------:R-:W-:Y:S01]  /*1420*/  LOP3.LUT R0, R15, R0, RZ, 0xfc, !PT ;  /* 0x000000000f007212 */ /* 0x000fe200078efcff */
[----:B------:R-:W-:Y:S06]  /*1430*/  BRA `(.L_x_21) ;  /* 0x0000000000107947 */ /* 0x000fec0003800000 */
.L_x_20:
[----:B------:R-:W-:-:S04]  /*1440*/  LOP3.LUT R0, R0, 0x80000000, RZ, 0xc0, !PT ;  /* 0x8000000000007812 */ /* 0x000fc800078ec0ff */
[----:B------:R-:W-:Y:S01]  /*1450*/  LOP3.LUT R0, R0, 0x7f800000, RZ, 0xfc, !PT ;  /* 0x7f80000000007812 */ /* 0x000fe200078efcff */
[----:B------:R-:W-:Y:S06]  /*1460*/  BRA `(.L_x_21) ;  /* 0x0000000000047947 */ /* 0x000fec0003800000 */
.L_x_19:
[----:B------:R-:W-:-:S07]  /*1470*/  LEA R0, R21, R0, 0x17 ;  /* 0x0000000015007211 */ /* 0x000fce00078eb8ff */
.L_x_21:
[----:B------:R-:W-:Y:S05]  /*1480*/  BSYNC.RECONVERGENT B2 ;  /* 0x0000000000027941 */ /* 0x000fea0003800200 */
.L_x_18:
[----:B------:R-:W-:Y:S05]  /*1490*/  BRA `(.L_x_22) ;  /* 0x0000000000207947 */ /* 0x000fea0003800000 */
.L_x_17:
[----:B------:R-:W-:-:S04]  /*14a0*/  LOP3.LUT R0, R3, 0x80000000, R0, 0x48, !PT ;  /* 0x8000000003007812 */ /* 0x000fc800078e4800 */
[----:B------:R-:W-:Y:S01]  /*14b0*/  LOP3.LUT R0, R0, 0x7f800000, RZ, 0xfc, !PT ;  /* 0x7f80000000007812 */ /* 0x000fe200078efcff */
[----:B------:R-:W-:Y:S06]  /*14c0*/  BRA `(.L_x_22) ;  /* 0x0000000000147947 */ /* 0x000fec0003800000 */
.L_x_16:
[----:B------:R-:W-:Y:S01]  /*14d0*/  LOP3.LUT R0, R3, 0x80000000, R0, 0x48, !PT ;  /* 0x8000000003007812 */ /* 0x000fe200078e4800 */
[----:B------:R-:W-:Y:S06]  /*14e0*/  BRA `(.L_x_22) ;  /* 0x00000000000c7947 */ /* 0x000fec0003800000 */
.L_x_15:
[----:B------:R-:W0:Y:S01]  /*14f0*/  MUFU.RSQ R0, -QNAN ;  /* 0xffc0000000007908 */ /* 0x000e220000001400 */
[----:B------:R-:W-:Y:S05]  /*1500*/  BRA `(.L_x_22) ;  /* 0x0000000000047947 */ /* 0x000fea0003800000 */
.L_x_14:
[----:B------:R-:W-:-:S07]  /*1510*/  FADD.FTZ R0, R0, R3 ;  /* 0x0000000300007221 */ /* 0x000fce0000010000 */
.L_x_22:
[----:B------:R-:W-:Y:S05]  /*1520*/  BSYNC.RECONVERGENT B1 ;  /* 0x0000000000017941 */ /* 0x000fea0003800200 */
.L_x_12:
[----:B------:R-:W-:-:S04]  /*1530*/  HFMA2 R15, -RZ, RZ, 0, 0 ;  /* 0x00000000ff0f7431 */ /* 0x000fc800000001ff */
[----:B0-----:R-:W-:Y:S05]  /*1540*/  RET.REL.NODEC R14 `(_Z15ac_velocity_adjPfS_S_S_S_S_S_S_S_S_S_S_S_S_S_S_S_S_S_S_S_S_S_iifffii) ;  /* 0xffffffe80eac7950 */ /* 0x001fea0003c3ffff */
.L_x_23:
[----:B------:R-:W-:-:S00]  /*1550*/  BRA `(.L_x_23) ;  /* 0xfffffffc00fc7947 */ /* 0x000fc0000383ffff */
[----:B------:R-:W-:-:S00]  /*1560*/  NOP ;  /* 0x0000000000007918 */ /* 0x000fc00000000000 */
        /* <DEDUP_REMOVED lines=9> */
.L_x_24:


//--------------------- .nv.shared.reserved.0     --------------------------
	.section	.nv.shared.reserved.0,"aw",@nobits
	.weak		__nv_reservedSMEM_offset_0_alias
	.size		__nv_reservedSMEM_offset_0_alias, 0, 64
	.other		__nv_reservedSMEM_offset_0_alias,@"STO_CUDA_RESERVED_SHARED STV_DEFAULT"
__nv_reservedSMEM_offset_0_alias:
	.zero		0
	.zero		64


//--------------------- .nv.constant0._Z15ac_velocity_adjPfS_S_S_S_S_S_S_S_S_S_S_S_S_S_S_S_S_S_S_S_S_S_iifffii --------------------------
	.section	.nv.constant0._Z15ac_velocity_adjPfS_S_S_S_S_S_S_S_S_S_S_S_S_S_S_S_S_S_S_S_S_S_iifffii,"a",@progbits
	.sectionflags	@""
	.align	4
.nv.constant0._Z15ac_velocity_adjPfS_S_S_S_S_S_S_S_S_S_S_S_S_S_S_S_S_S_S_S_S_S_iifffii:
	.zero		1108


//--------------------- SYMBOLS --------------------------

	.type		.nv.reservedSmem.offset0,@object
	.size		.nv.reservedSmem.offset0,0x4
